//
// Generated by NVIDIA NVVM Compiler
//
// Compiler Build ID: CL-36424714
// Cuda compilation tools, release 13.0, V13.0.88
// Based on NVVM 20.0.0
//

.version 9.0
.target sm_100
.address_size 64

	// .globl	_Z11kernel_mainPdjjjPjPij
// _ZZ19kernel_count_ratiosPdjjjPjjS_E3tmp has been demoted

.visible .entry _Z11kernel_mainPdjjjPjPij(
	.param .u64 .ptr .align 1 _Z11kernel_mainPdjjjPjPij_param_0,
	.param .u32 _Z11kernel_mainPdjjjPjPij_param_1,
	.param .u32 _Z11kernel_mainPdjjjPjPij_param_2,
	.param .u32 _Z11kernel_mainPdjjjPjPij_param_3,
	.param .u64 .ptr .align 1 _Z11kernel_mainPdjjjPjPij_param_4,
	.param .u64 .ptr .align 1 _Z11kernel_mainPdjjjPjPij_param_5,
	.param .u32 _Z11kernel_mainPdjjjPjPij_param_6
)
{
	.reg .pred 	%p<26>;
	.reg .b32 	%r<112>;
	.reg .b64 	%rd<49>;
	.reg .b64 	%fd<69>;

	ld.param.u64 	%rd7, [_Z11kernel_mainPdjjjPjPij_param_0];
	ld.param.u32 	%r46, [_Z11kernel_mainPdjjjPjPij_param_1];
	ld.param.u32 	%r47, [_Z11kernel_mainPdjjjPjPij_param_2];
	ld.param.u32 	%r48, [_Z11kernel_mainPdjjjPjPij_param_3];
	ld.param.u64 	%rd8, [_Z11kernel_mainPdjjjPjPij_param_4];
	ld.param.u64 	%rd9, [_Z11kernel_mainPdjjjPjPij_param_5];
	ld.param.u32 	%r49, [_Z11kernel_mainPdjjjPjPij_param_6];
	cvta.to.global.u64 	%rd1, %rd7;
	cvta.to.global.u64 	%rd2, %rd8;
	cvta.to.global.u64 	%rd3, %rd9;
	mov.b32 	%r111, -1;
	st.global.u32 	[%rd3], %r111;
	setp.ge.u32 	%p1, %r49, %r47;
	@%p1 bra 	$L__BB0_42;
	sub.s32 	%r1, %r47, %r49;
	and.b32  	%r2, %r1, 7;
	sub.s32 	%r52, %r49, %r47;
	setp.gt.u32 	%p2, %r52, -8;
	mov.f64 	%fd52, 0d3E7AD7F29ABCAF48;
	mov.b32 	%r111, -1;
	mov.u32 	%r106, %r49;
	@%p2 bra 	$L__BB0_21;
	add.s32 	%r89, %r49, 3;
	and.b32  	%r54, %r1, -8;
	neg.s32 	%r88, %r54;
	mov.f64 	%fd52, 0d3E7AD7F29ABCAF48;
	mov.b32 	%r111, -1;
$L__BB0_3:
	.pragma "nounroll";
	add.s32 	%r8, %r89, -3;
	mul.wide.u32 	%rd10, %r8, 4;
	add.s64 	%rd4, %rd2, %rd10;
	ld.global.u32 	%r55, [%rd4];
	mad.lo.s32 	%r56, %r55, %r48, %r46;
	mul.wide.u32 	%rd11, %r56, 8;
	add.s64 	%rd12, %rd1, %rd11;
	ld.global.f64 	%fd35, [%rd12];
	abs.f64 	%fd2, %fd35;
	setp.leu.f64 	%p3, %fd2, %fd52;
	@%p3 bra 	$L__BB0_5;
	st.global.u32 	[%rd3], %r8;
	mov.u32 	%r111, %r8;
	mov.f64 	%fd52, %fd2;
$L__BB0_5:
	ld.global.u32 	%r57, [%rd4+4];
	mad.lo.s32 	%r58, %r57, %r48, %r46;
	mul.wide.u32 	%rd13, %r58, 8;
	add.s64 	%rd14, %rd1, %rd13;
	ld.global.f64 	%fd36, [%rd14];
	abs.f64 	%fd4, %fd36;
	setp.leu.f64 	%p4, %fd4, %fd52;
	@%p4 bra 	$L__BB0_7;
	add.s32 	%r111, %r89, -2;
	st.global.u32 	[%rd3], %r111;
	mov.f64 	%fd52, %fd4;
$L__BB0_7:
	ld.global.u32 	%r59, [%rd4+8];
	mad.lo.s32 	%r60, %r59, %r48, %r46;
	mul.wide.u32 	%rd15, %r60, 8;
	add.s64 	%rd16, %rd1, %rd15;
	ld.global.f64 	%fd37, [%rd16];
	abs.f64 	%fd6, %fd37;
	setp.leu.f64 	%p5, %fd6, %fd52;
	@%p5 bra 	$L__BB0_9;
	add.s32 	%r111, %r89, -1;
	st.global.u32 	[%rd3], %r111;
	mov.f64 	%fd52, %fd6;
$L__BB0_9:
	ld.global.u32 	%r61, [%rd4+12];
	mad.lo.s32 	%r62, %r61, %r48, %r46;
	mul.wide.u32 	%rd17, %r62, 8;
	add.s64 	%rd18, %rd1, %rd17;
	ld.global.f64 	%fd38, [%rd18];
	abs.f64 	%fd8, %fd38;
	setp.leu.f64 	%p6, %fd8, %fd52;
	@%p6 bra 	$L__BB0_11;
	st.global.u32 	[%rd3], %r89;
	mov.u32 	%r111, %r89;
	mov.f64 	%fd52, %fd8;
$L__BB0_11:
	ld.global.u32 	%r63, [%rd4+16];
	mad.lo.s32 	%r64, %r63, %r48, %r46;
	mul.wide.u32 	%rd19, %r64, 8;
	add.s64 	%rd20, %rd1, %rd19;
	ld.global.f64 	%fd39, [%rd20];
	abs.f64 	%fd10, %fd39;
	setp.leu.f64 	%p7, %fd10, %fd52;
	@%p7 bra 	$L__BB0_13;
	add.s32 	%r111, %r89, 1;
	st.global.u32 	[%rd3], %r111;
	mov.f64 	%fd52, %fd10;
$L__BB0_13:
	ld.global.u32 	%r65, [%rd4+20];
	mad.lo.s32 	%r66, %r65, %r48, %r46;
	mul.wide.u32 	%rd21, %r66, 8;
	add.s64 	%rd22, %rd1, %rd21;
	ld.global.f64 	%fd40, [%rd22];
	abs.f64 	%fd12, %fd40;
	setp.leu.f64 	%p8, %fd12, %fd52;
	@%p8 bra 	$L__BB0_15;
	add.s32 	%r111, %r89, 2;
	st.global.u32 	[%rd3], %r111;
	mov.f64 	%fd52, %fd12;
$L__BB0_15:
	ld.global.u32 	%r67, [%rd4+24];
	mad.lo.s32 	%r68, %r67, %r48, %r46;
	mul.wide.u32 	%rd23, %r68, 8;
	add.s64 	%rd24, %rd1, %rd23;
	ld.global.f64 	%fd41, [%rd24];
	abs.f64 	%fd14, %fd41;
	setp.leu.f64 	%p9, %fd14, %fd52;
	@%p9 bra 	$L__BB0_17;
	add.s32 	%r111, %r89, 3;
	st.global.u32 	[%rd3], %r111;
	mov.f64 	%fd52, %fd14;
$L__BB0_17:
	ld.global.u32 	%r69, [%rd4+28];
	mad.lo.s32 	%r70, %r69, %r48, %r46;
	mul.wide.u32 	%rd25, %r70, 8;
	add.s64 	%rd26, %rd1, %rd25;
	ld.global.f64 	%fd42, [%rd26];
	abs.f64 	%fd16, %fd42;
	setp.leu.f64 	%p10, %fd16, %fd52;
	@%p10 bra 	$L__BB0_19;
	add.s32 	%r111, %r89, 4;
	st.global.u32 	[%rd3], %r111;
	mov.f64 	%fd52, %fd16;
$L__BB0_19:
	add.s32 	%r89, %r89, 8;
	add.s32 	%r88, %r88, 8;
	setp.ne.s32 	%p11, %r88, 0;
	@%p11 bra 	$L__BB0_3;
	add.s32 	%r106, %r89, -3;
$L__BB0_21:
	setp.eq.s32 	%p12, %r2, 0;
	@%p12 bra 	$L__BB0_42;
	and.b32  	%r28, %r1, 3;
	setp.lt.u32 	%p13, %r2, 4;
	@%p13 bra 	$L__BB0_32;
	mul.wide.u32 	%rd27, %r106, 4;
	add.s64 	%rd5, %rd2, %rd27;
	ld.global.u32 	%r71, [%rd5];
	mad.lo.s32 	%r72, %r71, %r48, %r46;
	mul.wide.u32 	%rd28, %r72, 8;
	add.s64 	%rd29, %rd1, %rd28;
	ld.global.f64 	%fd43, [%rd29];
	abs.f64 	%fd19, %fd43;
	setp.leu.f64 	%p14, %fd19, %fd52;
	@%p14 bra 	$L__BB0_25;
	st.global.u32 	[%rd3], %r106;
	mov.u32 	%r111, %r106;
	mov.f64 	%fd52, %fd19;
$L__BB0_25:
	ld.global.u32 	%r73, [%rd5+4];
	mad.lo.s32 	%r74, %r73, %r48, %r46;
	mul.wide.u32 	%rd30, %r74, 8;
	add.s64 	%rd31, %rd1, %rd30;
	ld.global.f64 	%fd44, [%rd31];
	abs.f64 	%fd21, %fd44;
	setp.leu.f64 	%p15, %fd21, %fd52;
	@%p15 bra 	$L__BB0_27;
	add.s32 	%r111, %r106, 1;
	st.global.u32 	[%rd3], %r111;
	mov.f64 	%fd52, %fd21;
$L__BB0_27:
	ld.global.u32 	%r75, [%rd5+8];
	mad.lo.s32 	%r76, %r75, %r48, %r46;
	mul.wide.u32 	%rd32, %r76, 8;
	add.s64 	%rd33, %rd1, %rd32;
	ld.global.f64 	%fd45, [%rd33];
	abs.f64 	%fd23, %fd45;
	setp.leu.f64 	%p16, %fd23, %fd52;
	@%p16 bra 	$L__BB0_29;
	add.s32 	%r111, %r106, 2;
	st.global.u32 	[%rd3], %r111;
	mov.f64 	%fd52, %fd23;
$L__BB0_29:
	ld.global.u32 	%r77, [%rd5+12];
	mad.lo.s32 	%r78, %r77, %r48, %r46;
	mul.wide.u32 	%rd34, %r78, 8;
	add.s64 	%rd35, %rd1, %rd34;
	ld.global.f64 	%fd46, [%rd35];
	abs.f64 	%fd25, %fd46;
	setp.leu.f64 	%p17, %fd25, %fd52;
	@%p17 bra 	$L__BB0_31;
	add.s32 	%r111, %r106, 3;
	st.global.u32 	[%rd3], %r111;
	mov.f64 	%fd52, %fd25;
$L__BB0_31:
	add.s32 	%r106, %r106, 4;
$L__BB0_32:
	setp.eq.s32 	%p18, %r28, 0;
	@%p18 bra 	$L__BB0_42;
	setp.eq.s32 	%p19, %r28, 1;
	@%p19 bra 	$L__BB0_39;
	mul.wide.u32 	%rd36, %r106, 4;
	add.s64 	%rd6, %rd2, %rd36;
	ld.global.u32 	%r79, [%rd6];
	mad.lo.s32 	%r80, %r79, %r48, %r46;
	mul.wide.u32 	%rd37, %r80, 8;
	add.s64 	%rd38, %rd1, %rd37;
	ld.global.f64 	%fd47, [%rd38];
	abs.f64 	%fd28, %fd47;
	setp.leu.f64 	%p20, %fd28, %fd52;
	@%p20 bra 	$L__BB0_36;
	st.global.u32 	[%rd3], %r106;
	mov.u32 	%r111, %r106;
	mov.f64 	%fd52, %fd28;
$L__BB0_36:
	ld.global.u32 	%r81, [%rd6+4];
	mad.lo.s32 	%r82, %r81, %r48, %r46;
	mul.wide.u32 	%rd39, %r82, 8;
	add.s64 	%rd40, %rd1, %rd39;
	ld.global.f64 	%fd48, [%rd40];
	abs.f64 	%fd30, %fd48;
	setp.leu.f64 	%p21, %fd30, %fd52;
	@%p21 bra 	$L__BB0_38;
	add.s32 	%r111, %r106, 1;
	st.global.u32 	[%rd3], %r111;
	mov.f64 	%fd52, %fd30;
$L__BB0_38:
	add.s32 	%r106, %r106, 2;
$L__BB0_39:
	and.b32  	%r83, %r1, 1;
	setp.eq.b32 	%p22, %r83, 1;
	not.pred 	%p23, %p22;
	@%p23 bra 	$L__BB0_42;
	mul.wide.u32 	%rd41, %r106, 4;
	add.s64 	%rd42, %rd2, %rd41;
	ld.global.u32 	%r84, [%rd42];
	mad.lo.s32 	%r85, %r84, %r48, %r46;
	mul.wide.u32 	%rd43, %r85, 8;
	add.s64 	%rd44, %rd1, %rd43;
	ld.global.f64 	%fd49, [%rd44];
	abs.f64 	%fd50, %fd49;
	setp.leu.f64 	%p24, %fd50, %fd52;
	@%p24 bra 	$L__BB0_42;
	st.global.u32 	[%rd3], %r106;
	mov.u32 	%r111, %r106;
$L__BB0_42:
	setp.eq.s32 	%p25, %r111, -1;
	@%p25 bra 	$L__BB0_44;
	mul.wide.s32 	%rd45, %r111, 4;
	add.s64 	%rd46, %rd2, %rd45;
	ld.global.u32 	%r86, [%rd46];
	mul.wide.u32 	%rd47, %r49, 4;
	add.s64 	%rd48, %rd2, %rd47;
	ld.global.u32 	%r87, [%rd48];
	st.global.u32 	[%rd46], %r87;
	st.global.u32 	[%rd48], %r86;
$L__BB0_44:
	ret;

}
	// .globl	_Z19kernel_count_ratiosPdjjjPjjS_
.visible .entry _Z19kernel_count_ratiosPdjjjPjjS_(
	.param .u64 .ptr .align 1 _Z19kernel_count_ratiosPdjjjPjjS__param_0,
	.param .u32 _Z19kernel_count_ratiosPdjjjPjjS__param_1,
	.param .u32 _Z19kernel_count_ratiosPdjjjPjjS__param_2,
	.param .u32 _Z19kernel_count_ratiosPdjjjPjjS__param_3,
	.param .u64 .ptr .align 1 _Z19kernel_count_ratiosPdjjjPjjS__param_4,
	.param .u32 _Z19kernel_count_ratiosPdjjjPjjS__param_5,
	.param .u64 .ptr .align 1 _Z19kernel_count_ratiosPdjjjPjjS__param_6
)
{
	.reg .pred 	%p<3>;
	.reg .b32 	%r<23>;
	.reg .b64 	%rd<17>;
	.reg .b64 	%fd<4>;
	// demoted variable
	.shared .align 8 .f64 _ZZ19kernel_count_ratiosPdjjjPjjS_E3tmp;
	ld.param.u64 	%rd5, [_Z19kernel_count_ratiosPdjjjPjjS__param_0];
	ld.param.u32 	%r9, [_Z19kernel_count_ratiosPdjjjPjjS__param_1];
	ld.param.u32 	%r10, [_Z19kernel_count_ratiosPdjjjPjjS__param_2];
	ld.param.u32 	%r11, [_Z19kernel_count_ratiosPdjjjPjjS__param_3];
	ld.param.u64 	%rd6, [_Z19kernel_count_ratiosPdjjjPjjS__param_4];
	ld.param.u32 	%r12, [_Z19kernel_count_ratiosPdjjjPjjS__param_5];
	ld.param.u64 	%rd4, [_Z19kernel_count_ratiosPdjjjPjjS__param_6];
	cvta.to.global.u64 	%rd1, %rd5;
	cvta.to.global.u64 	%rd2, %rd6;
	mov.u32 	%r13, %tid.x;
	mov.u32 	%r14, %ctaid.x;
	mov.u32 	%r1, %ntid.x;
	mad.lo.s32 	%r22, %r14, %r1, %r13;
	add.s32 	%r15, %r12, -1;
	mul.wide.u32 	%rd7, %r15, 4;
	add.s64 	%rd8, %rd2, %rd7;
	ld.global.u32 	%r16, [%rd8];
	mad.lo.s32 	%r17, %r16, %r11, %r9;
	mul.wide.u32 	%rd9, %r17, 8;
	add.s64 	%rd10, %rd1, %rd9;
	ld.global.f64 	%fd1, [%rd10];
	st.shared.f64 	[_ZZ19kernel_count_ratiosPdjjjPjjS_E3tmp], %fd1;
	add.s32 	%r21, %r22, %r12;
	setp.ge.u32 	%p1, %r21, %r10;
	@%p1 bra 	$L__BB1_3;
	mov.u32 	%r18, %nctaid.x;
	mul.lo.s32 	%r4, %r1, %r18;
	cvta.to.global.u64 	%rd3, %rd4;
$L__BB1_2:
	mul.wide.u32 	%rd11, %r21, 4;
	add.s64 	%rd12, %rd2, %rd11;
	ld.global.u32 	%r19, [%rd12];
	mad.lo.s32 	%r20, %r19, %r11, %r9;
	mul.wide.u32 	%rd13, %r20, 8;
	add.s64 	%rd14, %rd1, %rd13;
	ld.global.f64 	%fd2, [%rd14];
	div.rn.f64 	%fd3, %fd2, %fd1;
	mul.wide.u32 	%rd15, %r21, 8;
	add.s64 	%rd16, %rd3, %rd15;
	st.global.f64 	[%rd16], %fd3;
	add.s32 	%r22, %r22, %r4;
	add.s32 	%r21, %r22, %r12;
	setp.lt.u32 	%p2, %r21, %r10;
	@%p2 bra 	$L__BB1_2;
$L__BB1_3:
	ret;

}
	// .globl	_Z24kernel_rows_substractionPdjjjPjjS_
.visible .entry _Z24kernel_rows_substractionPdjjjPjjS_(
	.param .u64 .ptr .align 1 _Z24kernel_rows_substractionPdjjjPjjS__param_0,
	.param .u32 _Z24kernel_rows_substractionPdjjjPjjS__param_1,
	.param .u32 _Z24kernel_rows_substractionPdjjjPjjS__param_2,
	.param .u32 _Z24kernel_rows_substractionPdjjjPjjS__param_3,
	.param .u64 .ptr .align 1 _Z24kernel_rows_substractionPdjjjPjjS__param_4,
	.param .u32 _Z24kernel_rows_substractionPdjjjPjjS__param_5,
	.param .u64 .ptr .align 1 _Z24kernel_rows_substractionPdjjjPjjS__param_6
)
{
	.reg .pred 	%p<11>;
	.reg .b32 	%r<75>;
	.reg .b64 	%rd<65>;
	.reg .b64 	%fd<62>;

	ld.param.u64 	%rd10, [_Z24kernel_rows_substractionPdjjjPjjS__param_0];
	ld.param.u32 	%r20, [_Z24kernel_rows_substractionPdjjjPjjS__param_1];
	ld.param.u32 	%r22, [_Z24kernel_rows_substractionPdjjjPjjS__param_3];
	ld.param.u64 	%rd11, [_Z24kernel_rows_substractionPdjjjPjjS__param_4];
	ld.param.u32 	%r23, [_Z24kernel_rows_substractionPdjjjPjjS__param_5];
	ld.param.u64 	%rd12, [_Z24kernel_rows_substractionPdjjjPjjS__param_6];
	cvta.to.global.u64 	%rd1, %rd12;
	cvta.to.global.u64 	%rd2, %rd10;
	cvta.to.global.u64 	%rd3, %rd11;
	mov.u32 	%r24, %tid.x;
	mov.u32 	%r25, %ctaid.x;
	mov.u32 	%r1, %ntid.x;
	mad.lo.s32 	%r69, %r25, %r1, %r24;
	add.s32 	%r26, %r69, %r20;
	setp.ge.u32 	%p1, %r26, %r22;
	@%p1 bra 	$L__BB2_15;
	ld.param.u32 	%r66, [_Z24kernel_rows_substractionPdjjjPjjS__param_2];
	setp.ge.u32 	%p2, %r23, %r66;
	@%p2 bra 	$L__BB2_15;
	ld.param.u32 	%r67, [_Z24kernel_rows_substractionPdjjjPjjS__param_2];
	mov.u32 	%r27, %nctaid.x;
	mul.lo.s32 	%r3, %r1, %r27;
	sub.s32 	%r28, %r67, %r23;
	and.b32  	%r4, %r28, 7;
	and.b32  	%r5, %r28, 3;
	and.b32  	%r6, %r28, 1;
	and.b32  	%r29, %r28, -8;
	neg.s32 	%r7, %r29;
$L__BB2_3:
	ld.param.u32 	%r68, [_Z24kernel_rows_substractionPdjjjPjjS__param_2];
	sub.s32 	%r30, %r23, %r68;
	setp.gt.u32 	%p3, %r30, -8;
	add.s32 	%r31, %r23, -1;
	mul.wide.u32 	%rd13, %r31, 4;
	add.s64 	%rd14, %rd3, %rd13;
	ld.global.u32 	%r32, [%rd14];
	add.s32 	%r9, %r69, %r20;
	mad.lo.s32 	%r33, %r32, %r22, %r9;
	mul.wide.u32 	%rd15, %r33, 8;
	add.s64 	%rd16, %rd2, %rd15;
	ld.global.f64 	%fd1, [%rd16];
	mov.u32 	%r72, %r23;
	@%p3 bra 	$L__BB2_6;
	mul.wide.u32 	%rd17, %r23, 8;
	add.s64 	%rd18, %rd17, %rd1;
	add.s64 	%rd64, %rd18, 32;
	mul.wide.u32 	%rd19, %r23, 4;
	add.s64 	%rd20, %rd19, %rd3;
	add.s64 	%rd63, %rd20, 16;
	mov.u32 	%r70, %r7;
	mov.u32 	%r72, %r23;
$L__BB2_5:
	.pragma "nounroll";
	ld.global.f64 	%fd2, [%rd64+-32];
	mul.f64 	%fd3, %fd1, %fd2;
	ld.global.u32 	%r34, [%rd63+-16];
	mad.lo.s32 	%r35, %r34, %r22, %r9;
	mul.wide.u32 	%rd21, %r35, 8;
	add.s64 	%rd22, %rd2, %rd21;
	ld.global.f64 	%fd4, [%rd22];
	sub.f64 	%fd5, %fd4, %fd3;
	st.global.f64 	[%rd22], %fd5;
	ld.global.f64 	%fd6, [%rd64+-24];
	mul.f64 	%fd7, %fd1, %fd6;
	ld.global.u32 	%r36, [%rd63+-12];
	mad.lo.s32 	%r37, %r36, %r22, %r9;
	mul.wide.u32 	%rd23, %r37, 8;
	add.s64 	%rd24, %rd2, %rd23;
	ld.global.f64 	%fd8, [%rd24];
	sub.f64 	%fd9, %fd8, %fd7;
	st.global.f64 	[%rd24], %fd9;
	ld.global.f64 	%fd10, [%rd64+-16];
	mul.f64 	%fd11, %fd1, %fd10;
	ld.global.u32 	%r38, [%rd63+-8];
	mad.lo.s32 	%r39, %r38, %r22, %r9;
	mul.wide.u32 	%rd25, %r39, 8;
	add.s64 	%rd26, %rd2, %rd25;
	ld.global.f64 	%fd12, [%rd26];
	sub.f64 	%fd13, %fd12, %fd11;
	st.global.f64 	[%rd26], %fd13;
	ld.global.f64 	%fd14, [%rd64+-8];
	mul.f64 	%fd15, %fd1, %fd14;
	ld.global.u32 	%r40, [%rd63+-4];
	mad.lo.s32 	%r41, %r40, %r22, %r9;
	mul.wide.u32 	%rd27, %r41, 8;
	add.s64 	%rd28, %rd2, %rd27;
	ld.global.f64 	%fd16, [%rd28];
	sub.f64 	%fd17, %fd16, %fd15;
	st.global.f64 	[%rd28], %fd17;
	ld.global.f64 	%fd18, [%rd64];
	mul.f64 	%fd19, %fd1, %fd18;
	ld.global.u32 	%r42, [%rd63];
	mad.lo.s32 	%r43, %r42, %r22, %r9;
	mul.wide.u32 	%rd29, %r43, 8;
	add.s64 	%rd30, %rd2, %rd29;
	ld.global.f64 	%fd20, [%rd30];
	sub.f64 	%fd21, %fd20, %fd19;
	st.global.f64 	[%rd30], %fd21;
	ld.global.f64 	%fd22, [%rd64+8];
	mul.f64 	%fd23, %fd1, %fd22;
	ld.global.u32 	%r44, [%rd63+4];
	mad.lo.s32 	%r45, %r44, %r22, %r9;
	mul.wide.u32 	%rd31, %r45, 8;
	add.s64 	%rd32, %rd2, %rd31;
	ld.global.f64 	%fd24, [%rd32];
	sub.f64 	%fd25, %fd24, %fd23;
	st.global.f64 	[%rd32], %fd25;
	ld.global.f64 	%fd26, [%rd64+16];
	mul.f64 	%fd27, %fd1, %fd26;
	ld.global.u32 	%r46, [%rd63+8];
	mad.lo.s32 	%r47, %r46, %r22, %r9;
	mul.wide.u32 	%rd33, %r47, 8;
	add.s64 	%rd34, %rd2, %rd33;
	ld.global.f64 	%fd28, [%rd34];
	sub.f64 	%fd29, %fd28, %fd27;
	st.global.f64 	[%rd34], %fd29;
	ld.global.f64 	%fd30, [%rd64+24];
	mul.f64 	%fd31, %fd1, %fd30;
	ld.global.u32 	%r48, [%rd63+12];
	mad.lo.s32 	%r49, %r48, %r22, %r9;
	mul.wide.u32 	%rd35, %r49, 8;
	add.s64 	%rd36, %rd2, %rd35;
	ld.global.f64 	%fd32, [%rd36];
	sub.f64 	%fd33, %fd32, %fd31;
	st.global.f64 	[%rd36], %fd33;
	add.s32 	%r72, %r72, 8;
	add.s32 	%r70, %r70, 8;
	add.s64 	%rd64, %rd64, 64;
	add.s64 	%rd63, %rd63, 32;
	setp.ne.s32 	%p4, %r70, 0;
	@%p4 bra 	$L__BB2_5;
$L__BB2_6:
	setp.eq.s32 	%p5, %r4, 0;
	@%p5 bra 	$L__BB2_14;
	add.s32 	%r50, %r4, -1;
	setp.lt.u32 	%p6, %r50, 3;
	@%p6 bra 	$L__BB2_9;
	mul.wide.u32 	%rd37, %r72, 8;
	add.s64 	%rd38, %rd1, %rd37;
	ld.global.f64 	%fd34, [%rd38];
	mul.f64 	%fd35, %fd1, %fd34;
	mul.wide.u32 	%rd39, %r72, 4;
	add.s64 	%rd40, %rd3, %rd39;
	ld.global.u32 	%r51, [%rd40];
	mad.lo.s32 	%r52, %r51, %r22, %r9;
	mul.wide.u32 	%rd41, %r52, 8;
	add.s64 	%rd42, %rd2, %rd41;
	ld.global.f64 	%fd36, [%rd42];
	sub.f64 	%fd37, %fd36, %fd35;
	st.global.f64 	[%rd42], %fd37;
	ld.global.f64 	%fd38, [%rd38+8];
	mul.f64 	%fd39, %fd1, %fd38;
	ld.global.u32 	%r53, [%rd40+4];
	mad.lo.s32 	%r54, %r53, %r22, %r9;
	mul.wide.u32 	%rd43, %r54, 8;
	add.s64 	%rd44, %rd2, %rd43;
	ld.global.f64 	%fd40, [%rd44];
	sub.f64 	%fd41, %fd40, %fd39;
	st.global.f64 	[%rd44], %fd41;
	ld.global.f64 	%fd42, [%rd38+16];
	mul.f64 	%fd43, %fd1, %fd42;
	ld.global.u32 	%r55, [%rd40+8];
	mad.lo.s32 	%r56, %r55, %r22, %r9;
	mul.wide.u32 	%rd45, %r56, 8;
	add.s64 	%rd46, %rd2, %rd45;
	ld.global.f64 	%fd44, [%rd46];
	sub.f64 	%fd45, %fd44, %fd43;
	st.global.f64 	[%rd46], %fd45;
	ld.global.f64 	%fd46, [%rd38+24];
	mul.f64 	%fd47, %fd1, %fd46;
	ld.global.u32 	%r57, [%rd40+12];
	mad.lo.s32 	%r58, %r57, %r22, %r9;
	mul.wide.u32 	%rd47, %r58, 8;
	add.s64 	%rd48, %rd2, %rd47;
	ld.global.f64 	%fd48, [%rd48];
	sub.f64 	%fd49, %fd48, %fd47;
	st.global.f64 	[%rd48], %fd49;
	add.s32 	%r72, %r72, 4;
$L__BB2_9:
	setp.eq.s32 	%p7, %r5, 0;
	@%p7 bra 	$L__BB2_14;
	setp.eq.s32 	%p8, %r5, 1;
	@%p8 bra 	$L__BB2_12;
	mul.wide.u32 	%rd49, %r72, 8;
	add.s64 	%rd50, %rd1, %rd49;
	ld.global.f64 	%fd50, [%rd50];
	mul.f64 	%fd51, %fd1, %fd50;
	mul.wide.u32 	%rd51, %r72, 4;
	add.s64 	%rd52, %rd3, %rd51;
	ld.global.u32 	%r59, [%rd52];
	mad.lo.s32 	%r60, %r59, %r22, %r9;
	mul.wide.u32 	%rd53, %r60, 8;
	add.s64 	%rd54, %rd2, %rd53;
	ld.global.f64 	%fd52, [%rd54];
	sub.f64 	%fd53, %fd52, %fd51;
	st.global.f64 	[%rd54], %fd53;
	ld.global.f64 	%fd54, [%rd50+8];
	mul.f64 	%fd55, %fd1, %fd54;
	ld.global.u32 	%r61, [%rd52+4];
	mad.lo.s32 	%r62, %r61, %r22, %r9;
	mul.wide.u32 	%rd55, %r62, 8;
	add.s64 	%rd56, %rd2, %rd55;
	ld.global.f64 	%fd56, [%rd56];
	sub.f64 	%fd57, %fd56, %fd55;
	st.global.f64 	[%rd56], %fd57;
	add.s32 	%r72, %r72, 2;
$L__BB2_12:
	setp.eq.s32 	%p9, %r6, 0;
	@%p9 bra 	$L__BB2_14;
	mul.wide.u32 	%rd57, %r72, 8;
	add.s64 	%rd58, %rd1, %rd57;
	ld.global.f64 	%fd58, [%rd58];
	mul.f64 	%fd59, %fd1, %fd58;
	mul.wide.u32 	%rd59, %r72, 4;
	add.s64 	%rd60, %rd3, %rd59;
	ld.global.u32 	%r63, [%rd60];
	mad.lo.s32 	%r64, %r63, %r22, %r9;
	mul.wide.u32 	%rd61, %r64, 8;
	add.s64 	%rd62, %rd2, %rd61;
	ld.global.f64 	%fd60, [%rd62];
	sub.f64 	%fd61, %fd60, %fd59;
	st.global.f64 	[%rd62], %fd61;
$L__BB2_14:
	add.s32 	%r69, %r69, %r3;
	add.s32 	%r65, %r9, %r3;
	setp.lt.u32 	%p10, %r65, %r22;
	@%p10 bra 	$L__BB2_3;
$L__BB2_15:
	ret;

}
	// .globl	_Z17kernel_rank_countPdjjPjS0_
.visible .entry _Z17kernel_rank_countPdjjPjS0_(
	.param .u64 .ptr .align 1 _Z17kernel_rank_countPdjjPjS0__param_0,
	.param .u32 _Z17kernel_rank_countPdjjPjS0__param_1,
	.param .u32 _Z17kernel_rank_countPdjjPjS0__param_2,
	.param .u64 .ptr .align 1 _Z17kernel_rank_countPdjjPjS0__param_3,
	.param .u64 .ptr .align 1 _Z17kernel_rank_countPdjjPjS0__param_4
)
{
	.reg .pred 	%p<6>;
	.reg .b32 	%r<18>;
	.reg .b64 	%rd<11>;
	.reg .b64 	%fd<3>;

	ld.param.u64 	%rd4, [_Z17kernel_rank_countPdjjPjS0__param_0];
	ld.param.u32 	%r9, [_Z17kernel_rank_countPdjjPjS0__param_1];
	ld.param.u32 	%r10, [_Z17kernel_rank_countPdjjPjS0__param_2];
	ld.param.u64 	%rd5, [_Z17kernel_rank_countPdjjPjS0__param_3];
	ld.param.u64 	%rd3, [_Z17kernel_rank_countPdjjPjS0__param_4];
	cvta.to.global.u64 	%rd1, %rd4;
	cvta.to.global.u64 	%rd2, %rd5;
	mov.b32 	%r14, 0;
	mov.u32 	%r15, %r14;
	mov.u32 	%r16, %r14;
$L__BB3_1:
	mul.wide.u32 	%rd6, %r15, 4;
	add.s64 	%rd7, %rd2, %rd6;
	ld.global.u32 	%r12, [%rd7];
	mad.lo.s32 	%r13, %r12, %r10, %r14;
	mul.wide.u32 	%rd8, %r13, 8;
	add.s64 	%rd9, %rd1, %rd8;
	ld.global.f64 	%fd1, [%rd9];
	abs.f64 	%fd2, %fd1;
	setp.leu.f64 	%p1, %fd2, 0d3E7AD7F29ABCAF48;
	@%p1 bra 	$L__BB3_3;
	add.s32 	%r16, %r16, 1;
	add.s32 	%r15, %r15, 1;
	add.s32 	%r14, %r14, 1;
	setp.ge.u32 	%p3, %r15, %r9;
	setp.ge.u32 	%p4, %r14, %r10;
	or.pred  	%p5, %p3, %p4;
	@%p5 bra 	$L__BB3_4;
	bra.uni 	$L__BB3_1;
$L__BB3_3:
	add.s32 	%r14, %r14, 1;
	setp.lt.u32 	%p2, %r14, %r10;
	@%p2 bra 	$L__BB3_1;
$L__BB3_4:
	cvta.to.global.u64 	%rd10, %rd3;
	st.global.u32 	[%rd10], %r16;
	ret;

}


// ===== COMPILED SASS (sm_100) =====

	.target	sm_100

	.elftype	@"ET_EXEC"


//--------------------- .note.nv.tkinfo           --------------------------
	.section	.note.nv.tkinfo,"",@"SHT_NOTE"
	.sectionflags	@"SHF_NOTE_NV_TKINFO"
	.tkinfo
        /*0018*/ 	.word	0x00000002
        /*0030*/ 	.string	""
        /*0030*/ 	.string	"ptxas"
        /*0030*/ 	.string	"Cuda compilation tools, release 13.0, V13.0.88"
        /*0030*/ 	.string	"Build cuda_13.0.r13.0/compiler.36424714_0"
        /*0030*/ 	.string	"-arch sm_100 -m 64 "



//--------------------- .note.nv.cuinfo           --------------------------
	.section	.note.nv.cuinfo,"",@"SHT_NOTE"
	.sectionflags	@"SHF_NOTE_NV_CUINFO"
        /*0018*/ 	.short	0x0002
        /*001a*/ 	.short	0x0064
        /*001c*/ 	.short	0x0082
	.zero		2


//--------------------- .nv.info                  --------------------------
	.section	.nv.info,"",@"SHT_CUDA_INFO"
	.align	4


	//----- nvinfo : EIATTR_REGCOUNT
	.align		4
        /*0000*/ 	.byte	0x04, 0x2f
        /*0002*/ 	.short	(.L_1 - .L_0)
	.align		4
.L_0:
        /*0004*/ 	.word	index@(_Z11kernel_mainPdjjjPjPij)
        /*0008*/ 	.word	0x00000018


	//----- nvinfo : EIATTR_FRAME_SIZE
	.align		4
.L_1:
        /*000c*/ 	.byte	0x04, 0x11
        /*000e*/ 	.short	(.L_3 - .L_2)
	.align		4
.L_2:
        /*0010*/ 	.word	index@(_Z11kernel_mainPdjjjPjPij)
        /*0014*/ 	.word	0x00000000


	//----- nvinfo : EIATTR_REGCOUNT
	.align		4
.L_3:
        /*0018*/ 	.byte	0x04, 0x2f
        /*001a*/ 	.short	(.L_5 - .L_4)
	.align		4
.L_4:
        /*001c*/ 	.word	index@(_Z19kernel_count_ratiosPdjjjPjjS_)
        /*0020*/ 	.word	0x00000020


	//----- nvinfo : EIATTR_FRAME_SIZE
	.align		4
.L_5:
        /*0024*/ 	.byte	0x04, 0x11
        /*0026*/ 	.short	(.L_7 - .L_6)
	.align		4
.L_6:
        /*0028*/ 	.word	index@($__internal_0_$__cuda_sm20_div_rn_f64_full)
        /*002c*/ 	.word	0x00000000


	//----- nvinfo : EIATTR_FRAME_SIZE
	.align		4
.L_7:
        /*0030*/ 	.byte	0x04, 0x11
        /*0032*/ 	.short	(.L_9 - .L_8)
	.align		4
.L_8:
        /*0034*/ 	.word	index@(_Z19kernel_count_ratiosPdjjjPjjS_)
        /*0038*/ 	.word	0x00000000


	//----- nvinfo : EIATTR_REGCOUNT
	.align		4
.L_9:
        /*003c*/ 	.byte	0x04, 0x2f
        /*003e*/ 	.short	(.L_11 - .L_10)
	.align		4
.L_10:
        /*0040*/ 	.word	index@(_Z24kernel_rows_substractionPdjjjPjjS_)
        /*0044*/ 	.word	0x00000020


	//----- nvinfo : EIATTR_FRAME_SIZE
	.align		4
.L_11:
        /*0048*/ 	.byte	0x04, 0x11
        /*004a*/ 	.short	(.L_13 - .L_12)
	.align		4
.L_12:
        /*004c*/ 	.word	index@(_Z24kernel_rows_substractionPdjjjPjjS_)
        /*0050*/ 	.word	0x00000000


	//----- nvinfo : EIATTR_REGCOUNT
	.align		4
.L_13:
        /*0054*/ 	.byte	0x04, 0x2f
        /*0056*/ 	.short	(.L_15 - .L_14)
	.align		4
.L_14:
        /*0058*/ 	.word	index@(_Z17kernel_rank_countPdjjPjS0_)
        /*005c*/ 	.word	0x00000012


	//----- nvinfo : EIATTR_FRAME_SIZE
	.align		4
.L_15:
        /*0060*/ 	.byte	0x04, 0x11
        /*0062*/ 	.short	(.L_17 - .L_16)
	.align		4
.L_16:
        /*0064*/ 	.word	index@(_Z17kernel_rank_countPdjjPjS0_)
        /*0068*/ 	.word	0x00000000


	//----- nvinfo : EIATTR_MIN_STACK_SIZE
	.align		4
.L_17:
        /*006c*/ 	.byte	0x04, 0x12
        /*006e*/ 	.short	(.L_19 - .L_18)
	.align		4
.L_18:
        /*0070*/ 	.word	index@(_Z17kernel_rank_countPdjjPjS0_)
        /*0074*/ 	.word	0x00000000


	//----- nvinfo : EIATTR_MIN_STACK_SIZE
	.align		4
.L_19:
        /*0078*/ 	.byte	0x04, 0x12
        /*007a*/ 	.short	(.L_21 - .L_20)
	.align		4
.L_20:
        /*007c*/ 	.word	index@(_Z24kernel_rows_substractionPdjjjPjjS_)
        /*0080*/ 	.word	0x00000000


	//----- nvinfo : EIATTR_MIN_STACK_SIZE
	.align		4
.L_21:
        /*0084*/ 	.byte	0x04, 0x12
        /*0086*/ 	.short	(.L_23 - .L_22)
	.align		4
.L_22:
        /*0088*/ 	.word	index@(_Z19kernel_count_ratiosPdjjjPjjS_)
        /*008c*/ 	.word	0x00000000


	//----- nvinfo : EIATTR_MIN_STACK_SIZE
	.align		4
.L_23:
        /*0090*/ 	.byte	0x04, 0x12
        /*0092*/ 	.short	(.L_25 - .L_24)
	.align		4
.L_24:
        /*0094*/ 	.word	index@(_Z11kernel_mainPdjjjPjPij)
        /*0098*/ 	.word	0x00000000
.L_25:


//--------------------- .nv.compat                --------------------------
	.section	.nv.compat,"",@"SHT_CUDA_COMPAT_INFO"
	.align	4
        /*0000*/ 	.byte	0x02, 0x09, 0x00, 0x00, 0x02, 0x02, 0x01, 0x00, 0x02, 0x05, 0x05, 0x00, 0x03, 0x07, 0x01, 0x01
        /*0010*/ 	.byte	0x02, 0x03, 0x00, 0x00, 0x02, 0x06, 0x01, 0x00, 0x04, 0x0b, 0x08, 0x00, 0x01, 0x00, 0x00, 0x00
        /*0020*/ 	.byte	0x00, 0x00, 0x00, 0x00


//--------------------- .nv.info._Z17kernel_rank_countPdjjPjS0_ --------------------------
	.section	.nv.info._Z17kernel_rank_countPdjjPjS0_,"",@"SHT_CUDA_INFO"
	.sectionflags	@""
	.align	4


	//----- nvinfo : EIATTR_CUDA_API_VERSION
	.align		4
        /*0000*/ 	.byte	0x04, 0x37
        /*0002*/ 	.short	(.L_27 - .L_26)
.L_26:
        /*0004*/ 	.word	0x00000082


	//----- nvinfo : EIATTR_KPARAM_INFO
	.align		4
.L_27:
        /*0008*/ 	.byte	0x04, 0x17
        /*000a*/ 	.short	(.L_29 - .L_28)
.L_28:
        /*000c*/ 	.word	0x00000000
        /*0010*/ 	.short	0x0004
        /*0012*/ 	.short	0x0018
        /*0014*/ 	.byte	0x00, 0xf5, 0x21, 0x00


	//----- nvinfo : EIATTR_KPARAM_INFO
	.align		4
.L_29:
        /*0018*/ 	.byte	0x04, 0x17
        /*001a*/ 	.short	(.L_31 - .L_30)
.L_30:
        /*001c*/ 	.word	0x00000000
        /*0020*/ 	.short	0x0003
        /*0022*/ 	.short	0x0010
        /*0024*/ 	.byte	0x00, 0xf5, 0x21, 0x00


	//----- nvinfo : EIATTR_KPARAM_INFO
	.align		4
.L_31:
        /*0028*/ 	.byte	0x04, 0x17
        /*002a*/ 	.short	(.L_33 - .L_32)
.L_32:
        /*002c*/ 	.word	0x00000000
        /*0030*/ 	.short	0x0002
        /*0032*/ 	.short	0x000c
        /*0034*/ 	.byte	0x00, 0xf0, 0x11, 0x00


	//----- nvinfo : EIATTR_KPARAM_INFO
	.align		4
.L_33:
        /*0038*/ 	.byte	0x04, 0x17
        /*003a*/ 	.short	(.L_35 - .L_34)
.L_34:
        /*003c*/ 	.word	0x00000000
        /*0040*/ 	.short	0x0001
        /*0042*/ 	.short	0x0008
        /*0044*/ 	.byte	0x00, 0xf0, 0x11, 0x00


	//----- nvinfo : EIATTR_KPARAM_INFO
	.align		4
.L_35:
        /*0048*/ 	.byte	0x04, 0x17
        /*004a*/ 	.short	(.L_37 - .L_36)
.L_36:
        /*004c*/ 	.word	0x00000000
        /*0050*/ 	.short	0x0000
        /*0052*/ 	.short	0x0000
        /*0054*/ 	.byte	0x00, 0xf5, 0x21, 0x00


	//----- nvinfo : EIATTR_SPARSE_MMA_MASK
	.align		4
.L_37:
        /*0058*/ 	.byte	0x03, 0x50
        /*005a*/ 	.short	0x0000


	//----- nvinfo : EIATTR_MAXREG_COUNT
	.align		4
        /*005c*/ 	.byte	0x03, 0x1b
        /*005e*/ 	.short	0x00ff


	//----- nvinfo : EIATTR_MERCURY_ISA_VERSION
	.align		4
        /*0060*/ 	.byte	0x03, 0x5f
        /*0062*/ 	.short	0x0101


	//----- nvinfo : EIATTR_VRC_CTA_INIT_COUNT
	.align		4
        /*0064*/ 	.byte	0x02, 0x4a
	.zero		1
	.zero		1


	//----- nvinfo : EIATTR_EXIT_INSTR_OFFSETS
	.align		4
        /*0068*/ 	.byte	0x04, 0x1c
        /*006a*/ 	.short	(.L_39 - .L_38)


	//   ....[0]....
.L_38:
        /*006c*/ 	.word	0x000001e0


	//----- nvinfo : EIATTR_CBANK_PARAM_SIZE
	.align		4
.L_39:
        /*0070*/ 	.byte	0x03, 0x19
        /*0072*/ 	.short	0x0020


	//----- nvinfo : EIATTR_PARAM_CBANK
	.align		4
        /*0074*/ 	.byte	0x04, 0x0a
        /*0076*/ 	.short	(.L_41 - .L_40)
	.align		4
.L_40:
        /*0078*/ 	.word	index@(.nv.constant0._Z17kernel_rank_countPdjjPjS0_)
        /*007c*/ 	.short	0x0380
        /*007e*/ 	.short	0x0020


	//----- nvinfo : EIATTR_SW_WAR
	.align		4
.L_41:
        /*0080*/ 	.byte	0x04, 0x36
        /*0082*/ 	.short	(.L_43 - .L_42)
.L_42:
        /*0084*/ 	.word	0x00000008
.L_43:


//--------------------- .nv.info._Z24kernel_rows_substractionPdjjjPjjS_ --------------------------
	.section	.nv.info._Z24kernel_rows_substractionPdjjjPjjS_,"",@"SHT_CUDA_INFO"
	.sectionflags	@""
	.align	4


	//----- nvinfo : EIATTR_CUDA_API_VERSION
	.align		4
        /*0000*/ 	.byte	0x04, 0x37
        /*0002*/ 	.short	(.L_45 - .L_44)
.L_44:
        /*0004*/ 	.word	0x00000082


	//----- nvinfo : EIATTR_KPARAM_INFO
	.align		4
.L_45:
        /*0008*/ 	.byte	0x04, 0x17
        /*000a*/ 	.short	(.L_47 - .L_46)
.L_46:
        /*000c*/ 	.word	0x00000000
        /*0010*/ 	.short	0x0006
        /*0012*/ 	.short	0x0028
        /*0014*/ 	.byte	0x00, 0xf5, 0x21, 0x00


	//----- nvinfo : EIATTR_KPARAM_INFO
	.align		4
.L_47:
        /*0018*/ 	.byte	0x04, 0x17
        /*001a*/ 	.short	(.L_49 - .L_48)
.L_48:
        /*001c*/ 	.word	0x00000000
        /*0020*/ 	.short	0x0005
        /*0022*/ 	.short	0x0020
        /*0024*/ 	.byte	0x00, 0xf0, 0x11, 0x00


	//----- nvinfo : EIATTR_KPARAM_INFO
	.align		4
.L_49:
        /*0028*/ 	.byte	0x04, 0x17
        /*002a*/ 	.short	(.L_51 - .L_50)
.L_50:
        /*002c*/ 	.word	0x00000000
        /*0030*/ 	.short	0x0004
        /*0032*/ 	.short	0x0018
        /*0034*/ 	.byte	0x00, 0xf5, 0x21, 0x00


	//----- nvinfo : EIATTR_KPARAM_INFO
	.align		4
.L_51:
        /*0038*/ 	.byte	0x04, 0x17
        /*003a*/ 	.short	(.L_53 - .L_52)
.L_52:
        /*003c*/ 	.word	0x00000000
        /*0040*/ 	.short	0x0003
        /*0042*/ 	.short	0x0010
        /*0044*/ 	.byte	0x00, 0xf0, 0x11, 0x00


	//----- nvinfo : EIATTR_KPARAM_INFO
	.align		4
.L_53:
        /*0048*/ 	.byte	0x04, 0x17
        /*004a*/ 	.short	(.L_55 - .L_54)
.L_54:
        /*004c*/ 	.word	0x00000000
        /*0050*/ 	.short	0x0002
        /*0052*/ 	.short	0x000c
        /*0054*/ 	.byte	0x00, 0xf0, 0x11, 0x00


	//----- nvinfo : EIATTR_KPARAM_INFO
	.align		4
.L_55:
        /*0058*/ 	.byte	0x04, 0x17
        /*005a*/ 	.short	(.L_57 - .L_56)
.L_56:
        /*005c*/ 	.word	0x00000000
        /*0060*/ 	.short	0x0001
        /*0062*/ 	.short	0x0008
        /*0064*/ 	.byte	0x00, 0xf0, 0x11, 0x00


	//----- nvinfo : EIATTR_KPARAM_INFO
	.align		4
.L_57:
        /*0068*/ 	.byte	0x04, 0x17
        /*006a*/ 	.short	(.L_59 - .L_58)
.L_58:
        /*006c*/ 	.word	0x00000000
        /*0070*/ 	.short	0x0000
        /*0072*/ 	.short	0x0000
        /*0074*/ 	.byte	0x00, 0xf5, 0x21, 0x00


	//----- nvinfo : EIATTR_SPARSE_MMA_MASK
	.align		4
.L_59:
        /*0078*/ 	.byte	0x03, 0x50
        /*007a*/ 	.short	0x0000


	//----- nvinfo : EIATTR_MAXREG_COUNT
	.align		4
        /*007c*/ 	.byte	0x03, 0x1b
        /*007e*/ 	.short	0x00ff


	//----- nvinfo : EIATTR_MERCURY_ISA_VERSION
	.align		4
        /*0080*/ 	.byte	0x03, 0x5f
        /*0082*/ 	.short	0x0101


	//----- nvinfo : EIATTR_VRC_CTA_INIT_COUNT
	.align		4
        /*0084*/ 	.byte	0x02, 0x4a
	.zero		1
	.zero		1


	//----- nvinfo : EIATTR_EXIT_INSTR_OFFSETS
	.align		4
        /*0088*/ 	.byte	0x04, 0x1c
        /*008a*/ 	.short	(.L_61 - .L_60)


	//   ....[0]....
.L_60:
        /*008c*/ 	.word	0x00000090


	//   ....[1]....
        /*0090*/ 	.word	0x000000d0


	//   ....[2]....
        /*0094*/ 	.word	0x00000ba0


	//----- nvinfo : EIATTR_CRS_STACK_SIZE
	.align		4
.L_61:
        /*0098*/ 	.byte	0x04, 0x1e
        /*009a*/ 	.short	(.L_63 - .L_62)
.L_62:
        /*009c*/ 	.word	0x00000000


	//----- nvinfo : EIATTR_CBANK_PARAM_SIZE
	.align		4
.L_63:
        /*00a0*/ 	.byte	0x03, 0x19
        /*00a2*/ 	.short	0x0030


	//----- nvinfo : EIATTR_PARAM_CBANK
	.align		4
        /*00a4*/ 	.byte	0x04, 0x0a
        /*00a6*/ 	.short	(.L_65 - .L_64)
	.align		4
.L_64:
        /*00a8*/ 	.word	index@(.nv.constant0._Z24kernel_rows_substractionPdjjjPjjS_)
        /*00ac*/ 	.short	0x0380
        /*00ae*/ 	.short	0x0030


	//----- nvinfo : EIATTR_SW_WAR
	.align		4
.L_65:
        /*00b0*/ 	.byte	0x04, 0x36
        /*00b2*/ 	.short	(.L_67 - .L_66)
.L_66:
        /*00b4*/ 	.word	0x00000008
.L_67:


//--------------------- .nv.info._Z19kernel_count_ratiosPdjjjPjjS_ --------------------------
	.section	.nv.info._Z19kernel_count_ratiosPdjjjPjjS_,"",@"SHT_CUDA_INFO"
	.sectionflags	@""
	.align	4


	//----- nvinfo : EIATTR_CUDA_API_VERSION
	.align		4
        /*0000*/ 	.byte	0x04, 0x37
        /*0002*/ 	.short	(.L_69 - .L_68)
.L_68:
        /*0004*/ 	.word	0x00000082


	//----- nvinfo : EIATTR_KPARAM_INFO
	.align		4
.L_69:
        /*0008*/ 	.byte	0x04, 0x17
        /*000a*/ 	.short	(.L_71 - .L_70)
.L_70:
        /*000c*/ 	.word	0x00000000
        /*0010*/ 	.short	0x0006
        /*0012*/ 	.short	0x0028
        /*0014*/ 	.byte	0x00, 0xf5, 0x21, 0x00


	//----- nvinfo : EIATTR_KPARAM_INFO
	.align		4
.L_71:
        /*0018*/ 	.byte	0x04, 0x17
        /*001a*/ 	.short	(.L_73 - .L_72)
.L_72:
        /*001c*/ 	.word	0x00000000
        /*0020*/ 	.short	0x0005
        /*0022*/ 	.short	0x0020
        /*0024*/ 	.byte	0x00, 0xf0, 0x11, 0x00


	//----- nvinfo : EIATTR_KPARAM_INFO
	.align		4
.L_73:
        /*0028*/ 	.byte	0x04, 0x17
        /*002a*/ 	.short	(.L_75 - .L_74)
.L_74:
        /*002c*/ 	.word	0x00000000
        /*0030*/ 	.short	0x0004
        /*0032*/ 	.short	0x0018
        /*0034*/ 	.byte	0x00, 0xf5, 0x21, 0x00


	//----- nvinfo : EIATTR_KPARAM_INFO
	.align		4
.L_75:
        /*0038*/ 	.byte	0x04, 0x17
        /*003a*/ 	.short	(.L_77 - .L_76)
.L_76:
        /*003c*/ 	.word	0x00000000
        /*0040*/ 	.short	0x0003
        /*0042*/ 	.short	0x0010
        /*0044*/ 	.byte	0x00, 0xf0, 0x11, 0x00


	//----- nvinfo : EIATTR_KPARAM_INFO
	.align		4
.L_77:
        /*0048*/ 	.byte	0x04, 0x17
        /*004a*/ 	.short	(.L_79 - .L_78)
.L_78:
        /*004c*/ 	.word	0x00000000
        /*0050*/ 	.short	0x0002
        /*0052*/ 	.short	0x000c
        /*0054*/ 	.byte	0x00, 0xf0, 0x11, 0x00


	//----- nvinfo : EIATTR_KPARAM_INFO
	.align		4
.L_79:
        /*0058*/ 	.byte	0x04, 0x17
        /*005a*/ 	.short	(.L_81 - .L_80)
.L_80:
        /*005c*/ 	.word	0x00000000
        /*0060*/ 	.short	0x0001
        /*0062*/ 	.short	0x0008
        /*0064*/ 	.byte	0x00, 0xf0, 0x11, 0x00


	//----- nvinfo : EIATTR_KPARAM_INFO
	.align		4
.L_81:
        /*0068*/ 	.byte	0x04, 0x17
        /*006a*/ 	.short	(.L_83 - .L_82)
.L_82:
        /*006c*/ 	.word	0x00000000
        /*0070*/ 	.short	0x0000
        /*0072*/ 	.short	0x0000
        /*0074*/ 	.byte	0x00, 0xf5, 0x21, 0x00


	//----- nvinfo : EIATTR_SPARSE_MMA_MASK
	.align		4
.L_83:
        /*0078*/ 	.byte	0x03, 0x50
        /*007a*/ 	.short	0x0000


	//----- nvinfo : EIATTR_MAXREG_COUNT
	.align		4
        /*007c*/ 	.byte	0x03, 0x1b
        /*007e*/ 	.short	0x00ff


	//----- nvinfo : EIATTR_MERCURY_ISA_VERSION
	.align		4
        /*0080*/ 	.byte	0x03, 0x5f
        /*0082*/ 	.short	0x0101


	//----- nvinfo : EIATTR_VRC_CTA_INIT_COUNT
	.align		4
        /*0084*/ 	.byte	0x02, 0x4a
	.zero		1
	.zero		1


	//----- nvinfo : EIATTR_EXIT_INSTR_OFFSETS
	.align		4
        /*0088*/ 	.byte	0x04, 0x1c
        /*008a*/ 	.short	(.L_85 - .L_84)


	//   ....[0]....
.L_84:
        /*008c*/ 	.word	0x00000170


	//   ....[1]....
        /*0090*/ 	.word	0x00000400


	//----- nvinfo : EIATTR_CRS_STACK_SIZE
	.align		4
.L_85:
        /*0094*/ 	.byte	0x04, 0x1e
        /*0096*/ 	.short	(.L_87 - .L_86)
.L_86:
        /*0098*/ 	.word	0x00000000


	//----- nvinfo : EIATTR_CBANK_PARAM_SIZE
	.align		4
.L_87:
        /*009c*/ 	.byte	0x03, 0x19
        /*009e*/ 	.short	0x0030


	//----- nvinfo : EIATTR_PARAM_CBANK
	.align		4
        /*00a0*/ 	.byte	0x04, 0x0a
        /*00a2*/ 	.short	(.L_89 - .L_88)
	.align		4
.L_88:
        /*00a4*/ 	.word	index@(.nv.constant0._Z19kernel_count_ratiosPdjjjPjjS_)
        /*00a8*/ 	.short	0x0380
        /*00aa*/ 	.short	0x0030


	//----- nvinfo : EIATTR_SW_WAR
	.align		4
.L_89:
        /*00ac*/ 	.byte	0x04, 0x36
        /*00ae*/ 	.short	(.L_91 - .L_90)
.L_90:
        /*00b0*/ 	.word	0x00000008
.L_91:


//--------------------- .nv.info._Z11kernel_mainPdjjjPjPij --------------------------
	.section	.nv.info._Z11kernel_mainPdjjjPjPij,"",@"SHT_CUDA_INFO"
	.sectionflags	@""
	.align	4


	//----- nvinfo : EIATTR_CUDA_API_VERSION
	.align		4
        /*0000*/ 	.byte	0x04, 0x37
        /*0002*/ 	.short	(.L_93 - .L_92)
.L_92:
        /*0004*/ 	.word	0x00000082


	//----- nvinfo : EIATTR_KPARAM_INFO
	.align		4
.L_93:
        /*0008*/ 	.byte	0x04, 0x17
        /*000a*/ 	.short	(.L_95 - .L_94)
.L_94:
        /*000c*/ 	.word	0x00000000
        /*0010*/ 	.short	0x0006
        /*0012*/ 	.short	0x0028
        /*0014*/ 	.byte	0x00, 0xf0, 0x11, 0x00


	//----- nvinfo : EIATTR_KPARAM_INFO
	.align		4
.L_95:
        /*0018*/ 	.byte	0x04, 0x17
        /*001a*/ 	.short	(.L_97 - .L_96)
.L_96:
        /*001c*/ 	.word	0x00000000
        /*0020*/ 	.short	0x0005
        /*0022*/ 	.short	0x0020
        /*0024*/ 	.byte	0x00, 0xf5, 0x21, 0x00


	//----- nvinfo : EIATTR_KPARAM_INFO
	.align		4
.L_97:
        /*0028*/ 	.byte	0x04, 0x17
        /*002a*/ 	.short	(.L_99 - .L_98)
.L_98:
        /*002c*/ 	.word	0x00000000
        /*0030*/ 	.short	0x0004
        /*0032*/ 	.short	0x0018
        /*0034*/ 	.byte	0x00, 0xf5, 0x21, 0x00


	//----- nvinfo : EIATTR_KPARAM_INFO
	.align		4
.L_99:
        /*0038*/ 	.byte	0x04, 0x17
        /*003a*/ 	.short	(.L_101 - .L_100)
.L_100:
        /*003c*/ 	.word	0x00000000
        /*0040*/ 	.short	0x0003
        /*0042*/ 	.short	0x0010
        /*0044*/ 	.byte	0x00, 0xf0, 0x11, 0x00


	//----- nvinfo : EIATTR_KPARAM_INFO
	.align		4
.L_101:
        /*0048*/ 	.byte	0x04, 0x17
        /*004a*/ 	.short	(.L_103 - .L_102)
.L_102:
        /*004c*/ 	.word	0x00000000
        /*0050*/ 	.short	0x0002
        /*0052*/ 	.short	0x000c
        /*0054*/ 	.byte	0x00, 0xf0, 0x11, 0x00


	//----- nvinfo : EIATTR_KPARAM_INFO
	.align		4
.L_103:
        /*0058*/ 	.byte	0x04, 0x17
        /*005a*/ 	.short	(.L_105 - .L_104)
.L_104:
        /*005c*/ 	.word	0x00000000
        /*0060*/ 	.short	0x0001
        /*0062*/ 	.short	0x0008
        /*0064*/ 	.byte	0x00, 0xf0, 0x11, 0x00


	//----- nvinfo : EIATTR_KPARAM_INFO
	.align		4
.L_105:
        /*0068*/ 	.byte	0x04, 0x17
        /*006a*/ 	.short	(.L_107 - .L_106)
.L_106:
        /*006c*/ 	.word	0x00000000
        /*0070*/ 	.short	0x0000
        /*0072*/ 	.short	0x0000
        /*0074*/ 	.byte	0x00, 0xf5, 0x21, 0x00


	//----- nvinfo : EIATTR_SPARSE_MMA_MASK
	.align		4
.L_107:
        /*0078*/ 	.byte	0x03, 0x50
        /*007a*/ 	.short	0x0000


	//----- nvinfo : EIATTR_MAXREG_COUNT
	.align		4
        /*007c*/ 	.byte	0x03, 0x1b
        /*007e*/ 	.short	0x00ff


	//----- nvinfo : EIATTR_MERCURY_ISA_VERSION
	.align		4
        /*0080*/ 	.byte	0x03, 0x5f
        /*0082*/ 	.short	0x0101


	//----- nvinfo : EIATTR_VRC_CTA_INIT_COUNT
	.align		4
        /*0084*/ 	.byte	0x02, 0x4a
	.zero		1
	.zero		1


	//----- nvinfo : EIATTR_EXIT_INSTR_OFFSETS
	.align		4
        /*0088*/ 	.byte	0x04, 0x1c
        /*008a*/ 	.short	(.L_109 - .L_108)


	//   ....[0]....
.L_108:
        /*008c*/ 	.word	0x00000c90


	//   ....[1]....
        /*0090*/ 	.word	0x00000d20


	//----- nvinfo : EIATTR_CBANK_PARAM_SIZE
	.align		4
.L_109:
        /*0094*/ 	.byte	0x03, 0x19
        /*0096*/ 	.short	0x002c


	//----- nvinfo : EIATTR_PARAM_CBANK
	.align		4
        /*0098*/ 	.byte	0x04, 0x0a
        /*009a*/ 	.short	(.L_111 - .L_110)
	.align		4
.L_110:
        /*009c*/ 	.word	index@(.nv.constant0._Z11kernel_mainPdjjjPjPij)
        /*00a0*/ 	.short	0x0380
        /*00a2*/ 	.short	0x002c


	//----- nvinfo : EIATTR_SW_WAR
	.align		4
.L_111:
        /*00a4*/ 	.byte	0x04, 0x36
        /*00a6*/ 	.short	(.L_113 - .L_112)
.L_112:
        /*00a8*/ 	.word	0x00000008
.L_113:


//--------------------- .nv.callgraph             --------------------------
	.section	.nv.callgraph,"",@"SHT_CUDA_CALLGRAPH"
	.align	4
	.sectionentsize	8
	.align		4
        /*0000*/ 	.word	0x00000000
	.align		4
        /*0004*/ 	.word	0xffffffff
	.align		4
        /*0008*/ 	.word	0x00000000
	.align		4
        /*000c*/ 	.word	0xfffffffe
	.align		4
        /*0010*/ 	.word	0x00000000
	.align		4
        /*0014*/ 	.word	0xfffffffd
	.align		4
        /*0018*/ 	.word	0x00000000
	.align		4
        /*001c*/ 	.word	0xfffffffc


//--------------------- .text._Z17kernel_rank_countPdjjPjS0_ --------------------------
	.section	.text._Z17kernel_rank_countPdjjPjS0_,"ax",@progbits
	.align	128
        .global         _Z17kernel_rank_countPdjjPjS0_
        .type           _Z17kernel_rank_countPdjjPjS0_,@function
        .size           _Z17kernel_rank_countPdjjPjS0_,(.L_x_26 - _Z17kernel_rank_countPdjjPjS0_)
        .other          _Z17kernel_rank_countPdjjPjS0_,@"STO_CUDA_ENTRY STV_DEFAULT"
_Z17kernel_rank_countPdjjPjS0_:
.text._Z17kernel_rank_countPdjjPjS0_:
[----:B------:R-:W-:Y:S08]  /*0000*/  LDC R1, c[0x0][0x37c] ;  /* 0x0000df00ff017b82 */ /* 0x000ff00000000800 */
[----:B------:R-:W0:Y:S01]  /*0010*/  LDC R15, c[0x0][0x38c] ;  /* 0x0000e300ff0f7b82 */ /* 0x000e220000000800 */
[----:B------:R-:W-:Y:S01]  /*0020*/  IMAD.MOV.U32 R11, RZ, RZ, RZ ;  /* 0x000000ffff0b7224 */ /* 0x000fe200078e00ff */
[----:B------:R-:W1:Y:S01]  /*0030*/  LDCU.64 UR6, c[0x0][0x358] ;  /* 0x00006b00ff0677ac */ /* 0x000e620008000a00 */
[----:B------:R-:W-:Y:S01]  /*0040*/  IMAD.MOV.U32 R13, RZ, RZ, RZ ;  /* 0x000000ffff0d7224 */ /* 0x000fe200078e00ff */
[----:B------:R-:W2:Y:S04]  /*0050*/  LDCU UR5, c[0x0][0x388] ;  /* 0x00007100ff0577ac */ /* 0x000ea80008000800 */
[----:B------:R-:W3:Y:S01]  /*0060*/  LDC.64 R6, c[0x0][0x390] ;  /* 0x0000e400ff067b82 */ /* 0x000ee20000000a00 */
[----:B------:R-:W-:-:S07]  /*0070*/  UMOV UR4, URZ ;  /* 0x000000ff00047c82 */ /* 0x000fce0008000000 */
[----:B------:R-:W4:Y:S02]  /*0080*/  LDC.64 R8, c[0x0][0x380] ;  /* 0x0000e000ff087b82 */ /* 0x000f240000000a00 */
.L_x_2:
[----:B---3--:R-:W-:-:S06]  /*0090*/  IMAD.WIDE.U32 R2, R11, 0x4, R6 ;  /* 0x000000040b027825 */ /* 0x008fcc00078e0006 */
[----:B-1----:R-:W0:Y:S02]  /*00a0*/  LDG.E R2, desc[UR6][R2.64] ;  /* 0x0000000602027981 */ /* 0x002e24000c1e1900 */
[----:B0-----:R-:W-:-:S04]  /*00b0*/  IMAD R5, R2, R15, UR4 ;  /* 0x0000000402057e24 */ /* 0x001fc8000f8e020f */
[----:B----4-:R-:W-:-:S06]  /*00c0*/  IMAD.WIDE.U32 R4, R5, 0x8, R8 ;  /* 0x0000000805047825 */ /* 0x010fcc00078e0008 */
[----:B------:R-:W3:Y:S01]  /*00d0*/  LDG.E.64 R4, desc[UR6][R4.64] ;  /* 0x0000000604047981 */ /* 0x000ee2000c1e1b00 */
[----:B------:R-:W-:Y:S01]  /*00e0*/  UMOV UR8, 0x9abcaf48 ;  /* 0x9abcaf4800087882 */ /* 0x000fe20000000000 */
[----:B------:R-:W-:Y:S02]  /*00f0*/  UMOV UR9, 0x3e7ad7f2 ;  /* 0x3e7ad7f200097882 */ /* 0x000fe40000000000 */
[----:B---3--:R-:W-:-:S14]  /*0100*/  DSETP.GT.AND P0, PT, |R4|, UR8, PT ;  /* 0x0000000804007e2a */ /* 0x008fdc000bf04200 */
[----:B------:R-:W-:Y:S05]  /*0110*/  @!P0 BRA `(.L_x_0) ;  /* 0x00000000001c8947 */ /* 0x000fea0003800000 */
[----:B------:R-:W-:Y:S01]  /*0120*/  UIADD3 UR4, UPT, UPT, UR4, 0x1, URZ ;  /* 0x0000000104047890 */ /* 0x000fe2000fffe0ff */
[----:B------:R-:W-:Y:S02]  /*0130*/  IADD3 R11, PT, PT, R11, 0x1, RZ ;  /* 0x000000010b0b7810 */ /* 0x000fe40007ffe0ff */
[----:B------:R-:W-:-:S03]  /*0140*/  IADD3 R13, PT, PT, R13, 0x1, RZ ;  /* 0x000000010d0d7810 */ /* 0x000fc60007ffe0ff */
[----:B------:R-:W-:-:S04]  /*0150*/  ISETP.LE.U32.AND P0, PT, R15, UR4, PT ;  /* 0x000000040f007c0c */ /* 0x000fc8000bf03070 */
[----:B--2---:R-:W-:-:S13]  /*0160*/  ISETP.GE.U32.OR P0, PT, R11, UR5, P0 ;  /* 0x000000050b007c0c */ /* 0x004fda0008706470 */
[----:B------:R-:W-:Y:S05]  /*0170*/  @P0 BRA `(.L_x_1) ;  /* 0x0000000000100947 */ /* 0x000fea0003800000 */
[----:B------:R-:W-:Y:S05]  /*0180*/  BRA `(.L_x_2) ;  /* 0xfffffffc00c07947 */ /* 0x000fea000383ffff */
.L_x_0:
[----:B------:R-:W-:-:S06]  /*0190*/  UIADD3 UR4, UPT, UPT, UR4, 0x1, URZ ;  /* 0x0000000104047890 */ /* 0x000fcc000fffe0ff */
[----:B------:R-:W-:-:S13]  /*01a0*/  ISETP.LE.U32.AND P0, PT, R15, UR4, PT ;  /* 0x000000040f007c0c */ /* 0x000fda000bf03070 */
[----:B------:R-:W-:Y:S05]  /*01b0*/  @!P0 BRA `(.L_x_2) ;  /* 0xfffffffc00b48947 */ /* 0x000fea000383ffff */
.L_x_1:
[----:B------:R-:W0:Y:S02]  /*01c0*/  LDC.64 R2, c[0x0][0x398] ;  /* 0x0000e600ff027b82 */ /* 0x000e240000000a00 */
[----:B0-----:R-:W-:Y:S01]  /*01d0*/  STG.E desc[UR6][R2.64], R13 ;  /* 0x0000000d02007986 */ /* 0x001fe2000c101906 */
[----:B--2---:R-:W-:Y:S05]  /*01e0*/  EXIT ;  /* 0x000000000000794d */ /* 0x004fea0003800000 */
.L_x_3:
[----:B------:R-:W-:-:S00]  /*01f0*/  BRA `(.L_x_3) ;  /* 0xfffffffc00fc7947 */ /* 0x000fc0000383ffff */
[----:B------:R-:W-:-:S00]  /*0200*/  NOP ;  /* 0x0000000000007918 */ /* 0x000fc00000000000 */
[----:B------:R-:W-:-:S00]  /*0210*/  NOP ;  /* 0x0000000000007918 */ /* 0x000fc00000000000 */
[----:B------:R-:W-:-:S00]  /*0220*/  NOP ;  /* 0x0000000000007918 */ /* 0x000fc00000000000 */
[----:B------:R-:W-:-:S00]  /*0230*/  NOP ;  /* 0x0000000000007918 */ /* 0x000fc00000000000 */
[----:B------:R-:W-:-:S00]  /*0240*/  NOP ;  /* 0x0000000000007918 */ /* 0x000fc00000000000 */
[----:B------:R-:W-:-:S00]  /*0250*/  NOP ;  /* 0x0000000000007918 */ /* 0x000fc00000000000 */
[----:B------:R-:W-:-:S00]  /*0260*/  NOP ;  /* 0x0000000000007918 */ /* 0x000fc00000000000 */
[----:B------:R-:W-:-:S00]  /*0270*/  NOP ;  /* 0x0000000000007918 */ /* 0x000fc00000000000 */
.L_x_26:


//--------------------- .text._Z24kernel_rows_substractionPdjjjPjjS_ --------------------------
	.section	.text._Z24kernel_rows_substractionPdjjjPjjS_,"ax",@progbits
	.align	128
        .global         _Z24kernel_rows_substractionPdjjjPjjS_
        .type           _Z24kernel_rows_substractionPdjjjPjjS_,@function
        .size           _Z24kernel_rows_substractionPdjjjPjjS_,(.L_x_27 - _Z24kernel_rows_substractionPdjjjPjjS_)
        .other          _Z24kernel_rows_substractionPdjjjPjjS_,@"STO_CUDA_ENTRY STV_DEFAULT"
_Z24kernel_rows_substractionPdjjjPjjS_:
.text._Z24kernel_rows_substractionPdjjjPjjS_:
[----:B------:R-:W-:Y:S01]  /*0000*/  LDC R1, c[0x0][0x37c] ;  /* 0x0000df00ff017b82 */ /* 0x000fe20000000800 */
[----:B------:R-:W0:Y:S07]  /*0010*/  S2R R2, SR_TID.X ;  /* 0x0000000000027919 */ /* 0x000e2e0000002100 */
[----:B------:R-:W0:Y:S01]  /*0020*/  S2UR UR4, SR_CTAID.X ;  /* 0x00000000000479c3 */ /* 0x000e220000002500 */
[----:B------:R-:W1:Y:S01]  /*0030*/  LDCU UR5, c[0x0][0x388] ;  /* 0x00007100ff0577ac */ /* 0x000e620008000800 */
[----:B------:R-:W2:Y:S06]  /*0040*/  LDCU UR6, c[0x0][0x390] ;  /* 0x00007200ff0677ac */ /* 0x000eac0008000800 */
[----:B------:R-:W0:Y:S02]  /*0050*/  LDC R3, c[0x0][0x360] ;  /* 0x0000d800ff037b82 */ /* 0x000e240000000800 */
[----:B0-----:R-:W-:-:S05]  /*0060*/  IMAD R2, R3, UR4, R2 ;  /* 0x0000000403027c24 */ /* 0x001fca000f8e0202 */
[----:B-1----:R-:W-:-:S04]  /*0070*/  IADD3 R0, PT, PT, R2, UR5, RZ ;  /* 0x0000000502007c10 */ /* 0x002fc8000fffe0ff */
[----:B--2---:R-:W-:-:S13]  /*0080*/  ISETP.GE.U32.AND P0, PT, R0, UR6, PT ;  /* 0x0000000600007c0c */ /* 0x004fda000bf06070 */
[----:B------:R-:W-:Y:S05]  /*0090*/  @P0 EXIT ;  /* 0x000000000000094d */ /* 0x000fea0003800000 */
[----:B------:R-:W0:Y:S01]  /*00a0*/  LDC R0, c[0x0][0x38c] ;  /* 0x0000e300ff007b82 */ /* 0x000e220000000800 */
[----:B------:R-:W0:Y:S02]  /*00b0*/  LDCU UR5, c[0x0][0x3a0] ;  /* 0x00007400ff0577ac */ /* 0x000e240008000800 */
[----:B0-----:R-:W-:-:S13]  /*00c0*/  ISETP.LE.U32.AND P0, PT, R0, UR5, PT ;  /* 0x0000000500007c0c */ /* 0x001fda000bf03070 */
[----:B------:R-:W-:Y:S05]  /*00d0*/  @P0 EXIT ;  /* 0x000000000000094d */ /* 0x000fea0003800000 */
[----:B------:R-:W0:Y:S01]  /*00e0*/  LDCU UR4, c[0x0][0x370] ;  /* 0x00006e00ff0477ac */ /* 0x000e220008000800 */
[----:B------:R-:W-:Y:S01]  /*00f0*/  IADD3 R0, PT, PT, R0, -UR5, RZ ;  /* 0x8000000500007c10 */ /* 0x000fe2000fffe0ff */
[----:B------:R-:W1:Y:S03]  /*0100*/  LDCU.64 UR6, c[0x0][0x358] ;  /* 0x00006b00ff0677ac */ /* 0x000e660008000a00 */
[C---:B------:R-:W-:Y:S02]  /*0110*/  LOP3.LUT R6, R0.reuse, 0xfffffff8, RZ, 0xc0, !PT ;  /* 0xfffffff800067812 */ /* 0x040fe400078ec0ff */
[C---:B------:R-:W-:Y:S02]  /*0120*/  LOP3.LUT R4, R0.reuse, 0x7, RZ, 0xc0, !PT ;  /* 0x0000000700047812 */ /* 0x040fe400078ec0ff */
[----:B------:R-:W-:Y:S02]  /*0130*/  LOP3.LUT R5, R0, 0x3, RZ, 0xc0, !PT ;  /* 0x0000000300057812 */ /* 0x000fe400078ec0ff */
[----:B------:R-:W-:Y:S01]  /*0140*/  IADD3 R6, PT, PT, -R6, RZ, RZ ;  /* 0x000000ff06067210 */ /* 0x000fe20007ffe1ff */
[----:B0-----:R-:W-:-:S07]  /*0150*/  IMAD R3, R3, UR4, RZ ;  /* 0x0000000403037c24 */ /* 0x001fce000f8e02ff */
.L_x_8:
[----:B012---:R-:W0:Y:S01]  /*0160*/  LDC R19, c[0x0][0x3a0] ;  /* 0x0000e800ff137b82 */ /* 0x007e220000000800 */
[----:B------:R-:W2:Y:S07]  /*0170*/  LDCU.64 UR4, c[0x0][0x388] ;  /* 0x00007100ff0477ac */ /* 0x000eae0008000a00 */
[----:B------:R-:W3:Y:S08]  /*0180*/  LDC.64 R8, c[0x0][0x398] ;  /* 0x0000e600ff087b82 */ /* 0x000ef00000000a00 */
[----:B------:R-:W4:Y:S01]  /*0190*/  LDC R7, c[0x0][0x390] ;  /* 0x0000e400ff077b82 */ /* 0x000f220000000800 */
[----:B0-----:R-:W-:-:S07]  /*01a0*/  IADD3 R15, PT, PT, R19, -0x1, RZ ;  /* 0xffffffff130f7810 */ /* 0x001fce0007ffe0ff */
[----:B------:R-:W0:Y:S01]  /*01b0*/  LDC.64 R10, c[0x0][0x380] ;  /* 0x0000e000ff0a7b82 */ /* 0x000e220000000a00 */
[----:B---3--:R-:W-:-:S06]  /*01c0*/  IMAD.WIDE.U32 R14, R15, 0x4, R8 ;  /* 0x000000040f0e7825 */ /* 0x008fcc00078e0008 */
[----:B-1----:R-:W4:Y:S01]  /*01d0*/  LDG.E R14, desc[UR6][R14.64] ;  /* 0x000000060e0e7981 */ /* 0x002f22000c1e1900 */
[----:B--2---:R-:W-:Y:S01]  /*01e0*/  IADD3 R24, PT, PT, R2, UR4, RZ ;  /* 0x0000000402187c10 */ /* 0x004fe2000fffe0ff */
[----:B------:R-:W1:Y:S01]  /*01f0*/  LDCU UR4, c[0x0][0x3a0] ;  /* 0x00007400ff0477ac */ /* 0x000e620008000800 */
[----:B------:R-:W-:-:S04]  /*0200*/  IADD3 R16, PT, PT, R19, -UR5, RZ ;  /* 0x8000000513107c10 */ /* 0x000fc8000fffe0ff */
[----:B------:R-:W-:Y:S01]  /*0210*/  ISETP.GT.U32.AND P1, PT, R16, -0x8, PT ;  /* 0xfffffff81000780c */ /* 0x000fe20003f24070 */
[----:B----45:R-:W-:-:S04]  /*0220*/  IMAD R13, R14, R7, R24 ;  /* 0x000000070e0d7224 */ /* 0x030fc800078e0218 */
[----:B0-----:R-:W-:-:S06]  /*0230*/  IMAD.WIDE.U32 R12, R13, 0x8, R10 ;  /* 0x000000080d0c7825 */ /* 0x001fcc00078e000a */
[----:B------:R-:W5:Y:S01]  /*0240*/  LDG.E.64 R12, desc[UR6][R12.64] ;  /* 0x000000060c0c7981 */ /* 0x000f62000c1e1b00 */
[----:B-1----:R-:W-:Y:S02]  /*0250*/  MOV R25, UR4 ;  /* 0x0000000400197c02 */ /* 0x002fe40008000f00 */
[----:B------:R-:W-:Y:S01]  /*0260*/  ISETP.NE.AND P0, PT, R4, RZ, PT ;  /* 0x000000ff0400720c */ /* 0x000fe20003f05270 */
[----:B------:R-:W-:-:S12]  /*0270*/  @P1 BRA `(.L_x_4) ;  /* 0x0000000400281947 */ /* 0x000fd80003800000 */
[----:B------:R-:W0:Y:S01]  /*0280*/  LDC.64 R16, c[0x0][0x3a8] ;  /* 0x0000ea00ff107b82 */ /* 0x000e220000000a00 */
[----:B------:R-:W-:Y:S01]  /*0290*/  IMAD.WIDE.U32 R14, R19, 0x4, R8 ;  /* 0x00000004130e7825 */ /* 0x000fe200078e0008 */
[----:B------:R-:W-:Y:S02]  /*02a0*/  MOV R26, R6 ;  /* 0x00000006001a7202 */ /* 0x000fe40000000f00 */
[----:B------:R-:W-:Y:S02]  /*02b0*/  MOV R25, UR4 ;  /* 0x0000000400197c02 */ /* 0x000fe40008000f00 */
[----:B------:R-:W-:-:S04]  /*02c0*/  IADD3 R14, P2, PT, R14, 0x10, RZ ;  /* 0x000000100e0e7810 */ /* 0x000fc80007f5e0ff */
[----:B------:R-:W-:Y:S01]  /*02d0*/  IADD3.X R15, PT, PT, RZ, R15, RZ, P2, !PT ;  /* 0x0000000fff0f7210 */ /* 0x000fe200017fe4ff */
[----:B0-----:R-:W-:-:S03]  /*02e0*/  IMAD.WIDE.U32 R16, R19, 0x8, R16 ;  /* 0x0000000813107825 */ /* 0x001fc600078e0010 */
[----:B------:R-:W-:-:S04]  /*02f0*/  IADD3 R16, P1, PT, R16, 0x20, RZ ;  /* 0x0000002010107810 */ /* 0x000fc80007f3e0ff */
[----:B------:R-:W-:-:S09]  /*0300*/  IADD3.X R23, PT, PT, RZ, R17, RZ, P1, !PT ;  /* 0x00000011ff177210 */ /* 0x000fd20000ffe4ff */
.L_x_5:
[----:B------:R-:W2:Y:S02]  /*0310*/  LDG.E R17, desc[UR6][R14.64+-0x10] ;  /* 0xfffff0060e117981 */ /* 0x000ea4000c1e1900 */
[----:B--2---:R-:W-:-:S04]  /*0320*/  IMAD R17, R17, R7, R24 ;  /* 0x0000000711117224 */ /* 0x004fc800078e0218 */
[----:B------:R-:W-:Y:S01]  /*0330*/  IMAD.WIDE.U32 R28, R17, 0x8, R10 ;  /* 0x00000008111c7825 */ /* 0x000fe200078e000a */
[----:B------:R-:W-:-:S04]  /*0340*/  MOV R17, R23 ;  /* 0x0000001700117202 */ /* 0x000fc80000000f00 */
[----:B0-----:R-:W2:Y:S04]  /*0350*/  LDG.E.64 R18, desc[UR6][R28.64] ;  /* 0x000000061c127981 */ /* 0x001ea8000c1e1b00 */
[----:B------:R-:W2:Y:S02]  /*0360*/  LDG.E.64 R20, desc[UR6][R16.64+-0x20] ;  /* 0xffffe00610147981 */ /* 0x000ea4000c1e1b00 */
[----:B--2--5:R-:W-:-:S07]  /*0370*/  DFMA R18, -R12, R20, R18 ;  /* 0x000000140c12722b */ /* 0x024fce0000000112 */
[----:B------:R0:W-:Y:S04]  /*0380*/  STG.E.64 desc[UR6][R28.64], R18 ;  /* 0x000000121c007986 */ /* 0x0001e8000c101b06 */
[----:B------:R-:W2:Y:S02]  /*0390*/  LDG.E R20, desc[UR6][R14.64+-0xc] ;  /* 0xfffff4060e147981 */ /* 0x000ea4000c1e1900 */
[----:B--2---:R-:W-:Y:S02]  /*03a0*/  IMAD R23, R20, R7, R24 ;  /* 0x0000000714177224 */ /* 0x004fe400078e0218 */
[----:B------:R-:W2:Y:S02]  /*03b0*/  LDG.E.64 R20, desc[UR6][R16.64+-0x18] ;  /* 0xffffe80610147981 */ /* 0x000ea4000c1e1b00 */
[----:B------:R-:W-:-:S05]  /*03c0*/  IMAD.WIDE.U32 R22, R23, 0x8, R10 ;  /* 0x0000000817167825 */ /* 0x000fca00078e000a */
[----:B0-----:R-:W2:Y:S02]  /*03d0*/  LDG.E.64 R18, desc[UR6][R22.64] ;  /* 0x0000000616127981 */ /* 0x001ea4000c1e1b00 */
[----:B--2---:R-:W-:-:S07]  /*03e0*/  DFMA R20, -R12, R20, R18 ;  /* 0x000000140c14722b */ /* 0x004fce0000000112 */
[----:B------:R0:W-:Y:S04]  /*03f0*/  STG.E.64 desc[UR6][R22.64], R20 ;  /* 0x0000001416007986 */ /* 0x0001e8000c101b06 */
[----:B------:R-:W2:Y:S04]  /*0400*/  LDG.E R27, desc[UR6][R14.64+-0x8] ;  /* 0xfffff8060e1b7981 */ /* 0x000ea8000c1e1900 */
[----:B0-----:R-:W3:Y:S01]  /*0410*/  LDG.E.64 R20, desc[UR6][R16.64+-0x10] ;  /* 0xfffff00610147981 */ /* 0x001ee2000c1e1b00 */
[----:B--2---:R-:W-:-:S04]  /*0420*/  IMAD R27, R27, R7, R24 ;  /* 0x000000071b1b7224 */ /* 0x004fc800078e0218 */
[----:B------:R-:W-:-:S05]  /*0430*/  IMAD.WIDE.U32 R28, R27, 0x8, R10 ;  /* 0x000000081b1c7825 */ /* 0x000fca00078e000a */
[----:B------:R-:W3:Y:S02]  /*0440*/  LDG.E.64 R18, desc[UR6][R28.64] ;  /* 0x000000061c127981 */ /* 0x000ee4000c1e1b00 */
[----:B---3--:R-:W-:-:S07]  /*0450*/  DFMA R18, -R12, R20, R18 ;  /* 0x000000140c12722b */ /* 0x008fce0000000112 */
[----:B------:R0:W-:Y:S04]  /*0460*/  STG.E.64 desc[UR6][R28.64], R18 ;  /* 0x000000121c007986 */ /* 0x0001e8000c101b06 */
[----:B------:R-:W2:Y:S04]  /*0470*/  LDG.E R27, desc[UR6][R14.64+-0x4] ;  /* 0xfffffc060e1b7981 */ /* 0x000ea8000c1e1900 */
[----:B------:R-:W3:Y:S01]  /*0480*/  LDG.E.64 R20, desc[UR6][R16.64+-0x8] ;  /* 0xfffff80610147981 */ /* 0x000ee2000c1e1b00 */
[----:B--2---:R-:W-:-:S04]  /*0490*/  IMAD R27, R27, R7, R24 ;  /* 0x000000071b1b7224 */ /* 0x004fc800078e0218 */
[----:B------:R-:W-:-:S05]  /*04a0*/  IMAD.WIDE.U32 R22, R27, 0x8, R10 ;  /* 0x000000081b167825 */ /* 0x000fca00078e000a */
[----:B0-----:R-:W3:Y:S02]  /*04b0*/  LDG.E.64 R18, desc[UR6][R22.64] ;  /* 0x0000000616127981 */ /* 0x001ee4000c1e1b00 */
[----:B---3--:R-:W-:-:S07]  /*04c0*/  DFMA R20, -R12, R20, R18 ;  /* 0x000000140c14722b */ /* 0x008fce0000000112 */
        /* <DEDUP_REMOVED lines=23> */
[----:B------:R1:W3:Y:S01]  /*0640*/  LDG.E.64 R20, desc[UR6][R16.64+0x18] ;  /* 0x0000180610147981 */ /* 0x0002e2000c1e1b00 */
[----:B--2---:R-:W-:-:S04]  /*0650*/  IMAD R27, R27, R7, R24 ;  /* 0x000000071b1b7224 */ /* 0x004fc800078e0218 */
[----:B0-----:R-:W-:-:S05]  /*0660*/  IMAD.WIDE.U32 R18, R27, 0x8, R10 ;  /* 0x000000081b127825 */ /* 0x001fca00078e000a */
[----:B------:R-:W3:Y:S01]  /*0670*/  LDG.E.64 R22, desc[UR6][R18.64] ;  /* 0x0000000612167981 */ /* 0x000ee2000c1e1b00 */
[----:B------:R-:W-:-:S04]  /*0680*/  IADD3 R26, PT, PT, R26, 0x8, RZ ;  /* 0x000000081a1a7810 */ /* 0x000fc80007ffe0ff */
[----:B------:R-:W-:Y:S02]  /*0690*/  ISETP.NE.AND P1, PT, R26, RZ, PT ;  /* 0x000000ff1a00720c */ /* 0x000fe40003f25270 */
[----:B-1----:R-:W-:Y:S02]  /*06a0*/  IADD3 R16, P2, PT, R16, 0x40, RZ ;  /* 0x0000004010107810 */ /* 0x002fe40007f5e0ff */
[----:B------:R-:W-:Y:S02]  /*06b0*/  IADD3 R14, P3, PT, R14, 0x20, RZ ;  /* 0x000000200e0e7810 */ /* 0x000fe40007f7e0ff */
[----:B------:R-:W-:Y:S02]  /*06c0*/  IADD3 R25, PT, PT, R25, 0x8, RZ ;  /* 0x0000000819197810 */ /* 0x000fe40007ffe0ff */
[----:B------:R-:W-:Y:S01]  /*06d0*/  IADD3.X R15, PT, PT, RZ, R15, RZ, P3, !PT ;  /* 0x0000000fff0f7210 */ /* 0x000fe20001ffe4ff */
[----:B---3--:R-:W-:-:S07]  /*06e0*/  DFMA R20, -R12, R20, R22 ;  /* 0x000000140c14722b */ /* 0x008fce0000000116 */
[----:B------:R0:W-:Y:S01]  /*06f0*/  STG.E.64 desc[UR6][R18.64], R20 ;  /* 0x0000001412007986 */ /* 0x0001e2000c101b06 */
[----:B------:R-:W-:Y:S01]  /*0700*/  IADD3.X R23, PT, PT, RZ, R17, RZ, P2, !PT ;  /* 0x00000011ff177210 */ /* 0x000fe200017fe4ff */
[----:B------:R-:W-:Y:S06]  /*0710*/  @P1 BRA `(.L_x_5) ;  /* 0xfffffff800fc1947 */ /* 0x000fec000383ffff */
.L_x_4:
[----:B------:R-:W-:Y:S05]  /*0720*/  @!P0 BRA `(.L_x_6) ;  /* 0x00000004000c8947 */ /* 0x000fea0003800000 */
[----:B------:R-:W-:Y:S02]  /*0730*/  IADD3 R14, PT, PT, R4, -0x1, RZ ;  /* 0xffffffff040e7810 */ /* 0x000fe40007ffe0ff */
[----:B------:R-:W-:Y:S02]  /*0740*/  ISETP.NE.AND P1, PT, R5, RZ, PT ;  /* 0x000000ff0500720c */ /* 0x000fe40003f25270 */
[----:B------:R-:W-:-:S13]  /*0750*/  ISETP.GE.U32.AND P0, PT, R14, 0x3, PT ;  /* 0x000000030e00780c */ /* 0x000fda0003f06070 */
[----:B------:R-:W-:Y:S05]  /*0760*/  @!P0 BRA `(.L_x_7) ;  /* 0x0000000000808947 */ /* 0x000fea0003800000 */
[C---:B0-----:R-:W-:Y:S01]  /*0770*/  IMAD.WIDE.U32 R20, R25.reuse, 0x4, R8 ;  /* 0x0000000419147825 */ /* 0x041fe200078e0008 */
[----:B------:R-:W0:Y:S04]  /*0780*/  LDC.64 R22, c[0x0][0x3a8] ;  /* 0x0000ea00ff167b82 */ /* 0x000e280000000a00 */
[----:B------:R-:W2:Y:S01]  /*0790*/  LDG.E R14, desc[UR6][R20.64] ;  /* 0x00000006140e7981 */ /* 0x000ea2000c1e1900 */
[----:B0-----:R-:W-:-:S05]  /*07a0*/  IMAD.WIDE.U32 R22, R25, 0x8, R22 ;  /* 0x0000000819167825 */ /* 0x001fca00078e0016 */
[----:B------:R-:W3:Y:S01]  /*07b0*/  LDG.E.64 R16, desc[UR6][R22.64] ;  /* 0x0000000616107981 */ /* 0x000ee2000c1e1b00 */
[----:B--2---:R-:W-:-:S04]  /*07c0*/  IMAD R19, R14, R7, R24 ;  /* 0x000000070e137224 */ /* 0x004fc800078e0218 */
[----:B------:R-:W-:-:S05]  /*07d0*/  IMAD.WIDE.U32 R18, R19, 0x8, R10 ;  /* 0x0000000813127825 */ /* 0x000fca00078e000a */
[----:B------:R-:W3:Y:S02]  /*07e0*/  LDG.E.64 R14, desc[UR6][R18.64] ;  /* 0x00000006120e7981 */ /* 0x000ee4000c1e1b00 */
[----:B---3-5:R-:W-:-:S07]  /*07f0*/  DFMA R16, -R12, R16, R14 ;  /* 0x000000100c10722b */ /* 0x028fce000000010e */
        /* <DEDUP_REMOVED lines=12> */
[----:B------:R-:W3:Y:S02]  /*08c0*/  LDG.E.64 R16, desc[UR6][R14.64] ;  /* 0x000000060e107981 */ /* 0x000ee4000c1e1b00 */
[----:B---3--:R-:W-:-:S07]  /*08d0*/  DFMA R16, -R12, R18, R16 ;  /* 0x000000120c10722b */ /* 0x008fce0000000110 */
[----:B------:R1:W-:Y:S04]  /*08e0*/  STG.E.64 desc[UR6][R14.64], R16 ;  /* 0x000000100e007986 */ /* 0x0003e8000c101b06 */
[----:B------:R-:W2:Y:S04]  /*08f0*/  LDG.E R18, desc[UR6][R20.64+0xc] ;  /* 0x00000c0614127981 */ /* 0x000ea8000c1e1900 */
[----:B0-----:R-:W3:Y:S01]  /*0900*/  LDG.E.64 R28, desc[UR6][R22.64+0x18] ;  /* 0x00001806161c7981 */ /* 0x001ee2000c1e1b00 */
[----:B--2---:R-:W-:-:S04]  /*0910*/  IMAD R19, R18, R7, R24 ;  /* 0x0000000712137224 */ /* 0x004fc800078e0218 */
[----:B------:R-:W-:-:S05]  /*0920*/  IMAD.WIDE.U32 R18, R19, 0x8, R10 ;  /* 0x0000000813127825 */ /* 0x000fca00078e000a */
[----:B------:R-:W3:Y:S01]  /*0930*/  LDG.E.64 R26, desc[UR6][R18.64] ;  /* 0x00000006121a7981 */ /* 0x000ee2000c1e1b00 */
[----:B------:R-:W-:Y:S01]  /*0940*/  IADD3 R25, PT, PT, R25, 0x4, RZ ;  /* 0x0000000419197810 */ /* 0x000fe20007ffe0ff */
[----:B---3--:R-:W-:-:S07]  /*0950*/  DFMA R26, -R12, R28, R26 ;  /* 0x0000001c0c1a722b */ /* 0x008fce000000011a */
[----:B------:R1:W-:Y:S04]  /*0960*/  STG.E.64 desc[UR6][R18.64], R26 ;  /* 0x0000001a12007986 */ /* 0x0003e8000c101b06 */
.L_x_7:
[----:B------:R-:W-:Y:S05]  /*0970*/  @!P1 BRA `(.L_x_6) ;  /* 0x0000000000789947 */ /* 0x000fea0003800000 */
[----:B------:R-:W-:-:S13]  /*0980*/  ISETP.NE.AND P0, PT, R5, 0x1, PT ;  /* 0x000000010500780c */ /* 0x000fda0003f05270 */
[C---:B-1----:R-:W-:Y:S01]  /*0990*/  @P0 IMAD.WIDE.U32 R16, R25.reuse, 0x4, R8 ;  /* 0x0000000419100825 */ /* 0x042fe200078e0008 */
[----:B------:R-:W1:Y:S04]  /*09a0*/  @P0 LDC.64 R14, c[0x0][0x3a8] ;  /* 0x0000ea00ff0e0b82 */ /* 0x000e680000000a00 */
[----:B0-----:R-:W2:Y:S01]  /*09b0*/  @P0 LDG.E R18, desc[UR6][R16.64] ;  /* 0x0000000610120981 */ /* 0x001ea2000c1e1900 */
[----:B-1----:R-:W-:-:S05]  /*09c0*/  @P0 IMAD.WIDE.U32 R14, R25, 0x8, R14 ;  /* 0x00000008190e0825 */ /* 0x002fca00078e000e */
[----:B------:R-:W3:Y:S01]  /*09d0*/  @P0 LDG.E.64 R22, desc[UR6][R14.64] ;  /* 0x000000060e160981 */ /* 0x000ee2000c1e1b00 */
[----:B--2---:R-:W-:-:S04]  /*09e0*/  @P0 IMAD R21, R18, R7, R24 ;  /* 0x0000000712150224 */ /* 0x004fc800078e0218 */
[----:B------:R-:W-:-:S05]  /*09f0*/  @P0 IMAD.WIDE.U32 R20, R21, 0x8, R10 ;  /* 0x0000000815140825 */ /* 0x000fca00078e000a */
[----:B------:R-:W3:Y:S02]  /*0a00*/  @P0 LDG.E.64 R18, desc[UR6][R20.64] ;  /* 0x0000000614120981 */ /* 0x000ee4000c1e1b00 */
[----:B---3-5:R-:W-:-:S07]  /*0a10*/  @P0 DFMA R18, -R12, R22, R18 ;  /* 0x000000160c12022b */ /* 0x028fce0000000112 */
[----:B------:R2:W-:Y:S04]  /*0a20*/  @P0 STG.E.64 desc[UR6][R20.64], R18 ;  /* 0x0000001214000986 */ /* 0x0005e8000c101b06 */
[----:B------:R-:W3:Y:S04]  /*0a30*/  @P0 LDG.E R22, desc[UR6][R16.64+0x4] ;  /* 0x0000040610160981 */ /* 0x000ee8000c1e1900 */
[----:B------:R-:W4:Y:S01]  /*0a40*/  @P0 LDG.E.64 R28, desc[UR6][R14.64+0x8] ;  /* 0x000008060e1c0981 */ /* 0x000f22000c1e1b00 */
[----:B---3--:R-:W-:-:S04]  /*0a50*/  @P0 IMAD R23, R22, R7, R24 ;  /* 0x0000000716170224 */ /* 0x008fc800078e0218 */
[----:B------:R-:W-:-:S05]  /*0a60*/  @P0 IMAD.WIDE.U32 R22, R23, 0x8, R10 ;  /* 0x0000000817160825 */ /* 0x000fca00078e000a */
[----:B------:R-:W4:Y:S01]  /*0a70*/  @P0 LDG.E.64 R26, desc[UR6][R22.64] ;  /* 0x00000006161a0981 */ /* 0x000f22000c1e1b00 */
[----:B------:R-:W-:Y:S02]  /*0a80*/  LOP3.LUT P1, RZ, R0, 0x1, RZ, 0xc0, !PT ;  /* 0x0000000100ff7812 */ /* 0x000fe4000782c0ff */
[----:B------:R-:W-:Y:S01]  /*0a90*/  @P0 IADD3 R25, PT, PT, R25, 0x2, RZ ;  /* 0x0000000219190810 */ /* 0x000fe20007ffe0ff */
[----:B----4-:R-:W-:-:S10]  /*0aa0*/  @P0 DFMA R26, -R12, R28, R26 ;  /* 0x0000001c0c1a022b */ /* 0x010fd4000000011a */
[C---:B------:R-:W-:Y:S02]  /*0ab0*/  @P1 IMAD.WIDE.U32 R28, R25.reuse, 0x4, R8 ;  /* 0x00000004191c1825 */ /* 0x040fe400078e0008 */
[----:B------:R-:W0:Y:S01]  /*0ac0*/  @P1 LDC.64 R8, c[0x0][0x3a8] ;  /* 0x0000ea00ff081b82 */ /* 0x000e220000000a00 */
[----:B------:R2:W-:Y:S04]  /*0ad0*/  @P0 STG.E.64 desc[UR6][R22.64], R26 ;  /* 0x0000001a16000986 */ /* 0x0005e8000c101b06 */
[----:B------:R-:W3:Y:S01]  /*0ae0*/  @P1 LDG.E R28, desc[UR6][R28.64] ;  /* 0x000000061c1c1981 */ /* 0x000ee2000c1e1900 */
[----:B0-----:R-:W-:-:S06]  /*0af0*/  @P1 IMAD.WIDE.U32 R8, R25, 0x8, R8 ;  /* 0x0000000819081825 */ /* 0x001fcc00078e0008 */
[----:B------:R-:W4:Y:S01]  /*0b00*/  @P1 LDG.E.64 R8, desc[UR6][R8.64] ;  /* 0x0000000608081981 */ /* 0x000f22000c1e1b00 */
[----:B---3--:R-:W-:-:S04]  /*0b10*/  @P1 IMAD R17, R28, R7, R24 ;  /* 0x000000071c111224 */ /* 0x008fc800078e0218 */
[----:B------:R-:W-:-:S05]  /*0b20*/  @P1 IMAD.WIDE.U32 R10, R17, 0x8, R10 ;  /* 0x00000008110a1825 */ /* 0x000fca00078e000a */
[----:B------:R-:W4:Y:S02]  /*0b30*/  @P1 LDG.E.64 R14, desc[UR6][R10.64] ;  /* 0x000000060a0e1981 */ /* 0x000f24000c1e1b00 */
[----:B----4-:R-:W-:-:S07]  /*0b40*/  @P1 DFMA R14, -R12, R8, R14 ;  /* 0x000000080c0e122b */ /* 0x010fce000000010e */
[----:B------:R2:W-:Y:S04]  /*0b50*/  @P1 STG.E.64 desc[UR6][R10.64], R14 ;  /* 0x0000000e0a001986 */ /* 0x0005e8000c101b06 */
.L_x_6:
[C---:B------:R-:W-:Y:S02]  /*0b60*/  IADD3 R24, PT, PT, R3.reuse, R24, RZ ;  /* 0x0000001803187210 */ /* 0x040fe40007ffe0ff */
[----:B------:R-:W-:Y:S02]  /*0b70*/  IADD3 R2, PT, PT, R3, R2, RZ ;  /* 0x0000000203027210 */ /* 0x000fe40007ffe0ff */
[----:B------:R-:W-:-:S13]  /*0b80*/  ISETP.GE.U32.AND P0, PT, R24, R7, PT ;  /* 0x000000071800720c */ /* 0x000fda0003f06070 */
[----:B------:R-:W-:Y:S05]  /*0b90*/  @!P0 BRA `(.L_x_8) ;  /* 0xfffffff400708947 */ /* 0x000fea000383ffff */
[----:B------:R-:W-:Y:S05]  /*0ba0*/  EXIT ;  /* 0x000000000000794d */ /* 0x000fea0003800000 */
.L_x_9:
        /* <DEDUP_REMOVED lines=13> */
.L_x_27:


//--------------------- .text._Z19kernel_count_ratiosPdjjjPjjS_ --------------------------
	.section	.text._Z19kernel_count_ratiosPdjjjPjjS_,"ax",@progbits
	.align	128
        .global         _Z19kernel_count_ratiosPdjjjPjjS_
        .type           _Z19kernel_count_ratiosPdjjjPjjS_,@function
        .size           _Z19kernel_count_ratiosPdjjjPjjS_,(.L_x_25 - _Z19kernel_count_ratiosPdjjjPjjS_)
        .other          _Z19kernel_count_ratiosPdjjjPjjS_,@"STO_CUDA_ENTRY STV_DEFAULT"
_Z19kernel_count_ratiosPdjjjPjjS_:
.text._Z19kernel_count_ratiosPdjjjPjjS_:
[----:B------:R-:W-:Y:S08]  /*0000*/  LDC R1, c[0x0][0x37c] ;  /* 0x0000df00ff017b82 */ /* 0x000ff00000000800 */
[----:B------:R-:W0:Y:S01]  /*0010*/  LDC R4, c[0x0][0x3a0] ;  /* 0x0000e800ff047b82 */ /* 0x000e220000000800 */
[----:B------:R-:W1:Y:S01]  /*0020*/  LDCU.64 UR6, c[0x0][0x358] ;  /* 0x00006b00ff0677ac */ /* 0x000e620008000a00 */
[----:B------:R-:W2:Y:S06]  /*0030*/  LDCU UR4, c[0x0][0x390] ;  /* 0x00007200ff0477ac */ /* 0x000eac0008000800 */
[----:B------:R-:W3:Y:S08]  /*0040*/  LDC.64 R2, c[0x0][0x398] ;  /* 0x0000e600ff027b82 */ /* 0x000ef00000000a00 */
[----:B------:R-:W2:Y:S01]  /*0050*/  LDC.64 R6, c[0x0][0x388] ;  /* 0x0000e200ff067b82 */ /* 0x000ea20000000a00 */
[----:B0-----:R-:W-:-:S07]  /*0060*/  VIADD R5, R4, 0xffffffff ;  /* 0xffffffff04057836 */ /* 0x001fce0000000000 */
[----:B------:R-:W0:Y:S01]  /*0070*/  LDC.64 R10, c[0x0][0x380] ;  /* 0x0000e000ff0a7b82 */ /* 0x000e220000000a00 */
[----:B---3--:R-:W-:-:S06]  /*0080*/  IMAD.WIDE.U32 R2, R5, 0x4, R2 ;  /* 0x0000000405027825 */ /* 0x008fcc00078e0002 */
[----:B-1----:R-:W2:Y:S01]  /*0090*/  LDG.E R3, desc[UR6][R2.64] ;  /* 0x0000000602037981 */ /* 0x002ea2000c1e1900 */
[----:B------:R-:W1:Y:S01]  /*00a0*/  S2R R25, SR_TID.X ;  /* 0x0000000000197919 */ /* 0x000e620000002100 */
[----:B------:R-:W1:Y:S08]  /*00b0*/  LDC R0, c[0x0][0x360] ;  /* 0x0000d800ff007b82 */ /* 0x000e700000000800 */
[----:B------:R-:W-:Y:S01]  /*00c0*/  S2UR UR5, SR_CgaCtaId ;  /* 0x00000000000579c3 */ /* 0x000fe20000008800 */
[----:B--2---:R-:W-:-:S04]  /*00d0*/  IMAD R5, R3, UR4, R6 ;  /* 0x0000000403057c24 */ /* 0x004fc8000f8e0206 */
[----:B0-----:R-:W-:-:S06]  /*00e0*/  IMAD.WIDE.U32 R10, R5, 0x8, R10 ;  /* 0x00000008050a7825 */ /* 0x001fcc00078e000a */
[----:B------:R-:W2:Y:S01]  /*00f0*/  LDG.E.64 R10, desc[UR6][R10.64] ;  /* 0x000000060a0a7981 */ /* 0x000ea2000c1e1b00 */
[----:B------:R-:W1:Y:S02]  /*0100*/  S2UR UR4, SR_CTAID.X ;  /* 0x00000000000479c3 */ /* 0x000e640000002500 */
[----:B-1----:R-:W-:Y:S01]  /*0110*/  IMAD R25, R0, UR4, R25 ;  /* 0x0000000400197c24 */ /* 0x002fe2000f8e0219 */
[----:B------:R-:W-:Y:S02]  /*0120*/  UMOV UR4, 0x400 ;  /* 0x0000040000047882 */ /* 0x000fe40000000000 */
[----:B------:R-:W-:Y:S01]  /*0130*/  ULEA UR4, UR5, UR4, 0x18 ;  /* 0x0000000405047291 */ /* 0x000fe2000f8ec0ff */
[----:B------:R-:W-:-:S05]  /*0140*/  IMAD.IADD R23, R25, 0x1, R4 ;  /* 0x0000000119177824 */ /* 0x000fca00078e0204 */
[----:B------:R-:W-:-:S03]  /*0150*/  ISETP.GE.U32.AND P0, PT, R23, R7, PT ;  /* 0x000000071700720c */ /* 0x000fc60003f06070 */
[----:B--2---:R0:W-:Y:S10]  /*0160*/  STS.64 [UR4], R10 ;  /* 0x0000000aff007988 */ /* 0x0041f40008000a04 */
[----:B------:R-:W-:Y:S05]  /*0170*/  @P0 EXIT ;  /* 0x000000000000094d */ /* 0x000fea0003800000 */
[----:B------:R-:W1:Y:S01]  /*0180*/  LDC R22, c[0x0][0x388] ;  /* 0x0000e200ff167b82 */ /* 0x000e620000000800 */
[----:B------:R-:W2:Y:S01]  /*0190*/  LDCU UR4, c[0x0][0x370] ;  /* 0x00006e00ff0477ac */ /* 0x000ea20008000800 */
[----:B------:R-:W3:Y:S06]  /*01a0*/  LDCU UR5, c[0x0][0x390] ;  /* 0x00007200ff0577ac */ /* 0x000eec0008000800 */
[----:B------:R-:W4:Y:S01]  /*01b0*/  LDC.64 R8, c[0x0][0x398] ;  /* 0x0000e600ff087b82 */ /* 0x000f220000000a00 */
[----:B------:R-:W0:Y:S01]  /*01c0*/  LDCU UR8, c[0x0][0x3a0] ;  /* 0x00007400ff0877ac */ /* 0x000e220008000800 */
[----:B------:R-:W0:Y:S06]  /*01d0*/  LDCU UR9, c[0x0][0x38c] ;  /* 0x00007180ff0977ac */ /* 0x000e2c0008000800 */
[----:B------:R-:W0:Y:S01]  /*01e0*/  LDC.64 R6, c[0x0][0x380] ;  /* 0x0000e000ff067b82 */ /* 0x000e220000000a00 */
[----:B--2---:R-:W-:-:S07]  /*01f0*/  IMAD R0, R0, UR4, RZ ;  /* 0x0000000400007c24 */ /* 0x004fce000f8e02ff */
[----:B---3--:R-:W2:Y:S02]  /*0200*/  LDC.64 R4, c[0x0][0x3a8] ;  /* 0x0000ea00ff047b82 */ /* 0x008ea40000000a00 */
.L_x_12:
[----:B----4-:R-:W-:-:S06]  /*0210*/  IMAD.WIDE.U32 R2, R23, 0x4, R8 ;  /* 0x0000000417027825 */ /* 0x010fcc00078e0008 */
[----:B------:R-:W1:Y:S01]  /*0220*/  LDG.E R3, desc[UR6][R2.64] ;  /* 0x0000000602037981 */ /* 0x000e62000c1e1900 */
[----:B------:R-:W3:Y:S01]  /*0230*/  MUFU.RCP64H R15, R11 ;  /* 0x0000000b000f7308 */ /* 0x000ee20000001800 */
[----:B------:R-:W-:-:S06]  /*0240*/  IMAD.MOV.U32 R14, RZ, RZ, 0x1 ;  /* 0x00000001ff0e7424 */ /* 0x000fcc00078e00ff */
[----:B---3--:R-:W-:Y:S01]  /*0250*/  DFMA R16, -R10, R14, 1 ;  /* 0x3ff000000a10742b */ /* 0x008fe2000000010e */
[----:B-1----:R-:W-:-:S04]  /*0260*/  IMAD R13, R3, UR5, R22 ;  /* 0x00000005030d7c24 */ /* 0x002fc8000f8e0216 */
[----:B0-----:R-:W-:-:S06]  /*0270*/  IMAD.WIDE.U32 R12, R13, 0x8, R6 ;  /* 0x000000080d0c7825 */ /* 0x001fcc00078e0006 */
[----:B------:R-:W3:Y:S01]  /*0280*/  LDG.E.64 R12, desc[UR6][R12.64] ;  /* 0x000000060c0c7981 */ /* 0x000ee2000c1e1b00 */
[----:B------:R-:W-:Y:S01]  /*0290*/  DFMA R16, R16, R16, R16 ;  /* 0x000000101010722b */ /* 0x000fe20000000010 */
[----:B------:R-:W-:Y:S07]  /*02a0*/  BSSY.RECONVERGENT B0, `(.L_x_10) ;  /* 0x000000f000007945 */ /* 0x000fee0003800200 */
[----:B------:R-:W-:-:S08]  /*02b0*/  DFMA R16, R14, R16, R14 ;  /* 0x000000100e10722b */ /* 0x000fd0000000000e */
[----:B------:R-:W-:-:S08]  /*02c0*/  DFMA R14, -R10, R16, 1 ;  /* 0x3ff000000a0e742b */ /* 0x000fd00000000110 */
[----:B------:R-:W-:-:S08]  /*02d0*/  DFMA R14, R16, R14, R16 ;  /* 0x0000000e100e722b */ /* 0x000fd00000000010 */
[----:B---3--:R-:W-:Y:S01]  /*02e0*/  DMUL R2, R12, R14 ;  /* 0x0000000e0c027228 */ /* 0x008fe20000000000 */
[----:B------:R-:W-:-:S07]  /*02f0*/  FSETP.GEU.AND P1, PT, |R13|, 6.5827683646048100446e-37, PT ;  /* 0x036000000d00780b */ /* 0x000fce0003f2e200 */
[----:B------:R-:W-:-:S08]  /*0300*/  DFMA R16, -R10, R2, R12 ;  /* 0x000000020a10722b */ /* 0x000fd0000000010c */
[----:B------:R-:W-:-:S10]  /*0310*/  DFMA R2, R14, R16, R2 ;  /* 0x000000100e02722b */ /* 0x000fd40000000002 */
[----:B------:R-:W-:-:S05]  /*0320*/  FFMA R14, RZ, R11, R3 ;  /* 0x0000000bff0e7223 */ /* 0x000fca0000000003 */
[----:B------:R-:W-:-:S13]  /*0330*/  FSETP.GT.AND P0, PT, |R14|, 1.469367938527859385e-39, PT ;  /* 0x001000000e00780b */ /* 0x000fda0003f04200 */
[----:B------:R-:W-:Y:S05]  /*0340*/  @P0 BRA P1, `(.L_x_11) ;  /* 0x0000000000100947 */ /* 0x000fea0000800000 */
[----:B------:R-:W-:-:S07]  /*0350*/  MOV R24, 0x370 ;  /* 0x0000037000187802 */ /* 0x000fce0000000f00 */
[----:B--2---:R-:W-:Y:S05]  /*0360*/  CALL.REL.NOINC `($__internal_0_$__cuda_sm20_div_rn_f64_full) ;  /* 0x0000000000287944 */ /* 0x004fea0003c00000 */
[----:B------:R-:W-:Y:S02]  /*0370*/  IMAD.MOV.U32 R2, RZ, RZ, R16 ;  /* 0x000000ffff027224 */ /* 0x000fe400078e0010 */
[----:B------:R-:W-:-:S07]  /*0380*/  IMAD.MOV.U32 R3, RZ, RZ, R17 ;  /* 0x000000ffff037224 */ /* 0x000fce00078e0011 */
.L_x_11:
[----:B------:R-:W-:Y:S05]  /*0390*/  BSYNC.RECONVERGENT B0 ;  /* 0x0000000000007941 */ /* 0x000fea0003800200 */
.L_x_10:
[----:B--2---:R-:W-:-:S04]  /*03a0*/  IMAD.WIDE.U32 R12, R23, 0x8, R4 ;  /* 0x00000008170c7825 */ /* 0x004fc800078e0004 */
[----:B------:R-:W-:Y:S01]  /*03b0*/  IMAD.IADD R25, R0, 0x1, R25 ;  /* 0x0000000100197824 */ /* 0x000fe200078e0219 */
[----:B------:R3:W-:Y:S03]  /*03c0*/  STG.E.64 desc[UR6][R12.64], R2 ;  /* 0x000000020c007986 */ /* 0x0007e6000c101b06 */
[----:B------:R-:W-:-:S05]  /*03d0*/  VIADD R23, R25, UR8 ;  /* 0x0000000819177c36 */ /* 0x000fca0008000000 */
[----:B------:R-:W-:-:S13]  /*03e0*/  ISETP.GE.U32.AND P0, PT, R23, UR9, PT ;  /* 0x0000000917007c0c */ /* 0x000fda000bf06070 */
[----:B---3--:R-:W-:Y:S05]  /*03f0*/  @!P0 BRA `(.L_x_12) ;  /* 0xfffffffc00848947 */ /* 0x008fea000383ffff */
[----:B------:R-:W-:Y:S05]  /*0400*/  EXIT ;  /* 0x000000000000794d */ /* 0x000fea0003800000 */
        .weak           $__internal_0_$__cuda_sm20_div_rn_f64_full
        .type           $__internal_0_$__cuda_sm20_div_rn_f64_full,@function
        .size           $__internal_0_$__cuda_sm20_div_rn_f64_full,(.L_x_25 - $__internal_0_$__cuda_sm20_div_rn_f64_full)
$__internal_0_$__cuda_sm20_div_rn_f64_full:
[----:B------:R-:W-:Y:S01]  /*0410*/  FSETP.GEU.AND P2, PT, |R13|, 1.469367938527859385e-39, PT ;  /* 0x001000000d00780b */ /* 0x000fe20003f4e200 */
[----:B------:R-:W-:Y:S01]  /*0420*/  IMAD.MOV.U32 R27, RZ, RZ, 0x1ca00000 ;  /* 0x1ca00000ff1b7424 */ /* 0x000fe200078e00ff */
[C---:B------:R-:W-:Y:S01]  /*0430*/  FSETP.GEU.AND P0, PT, |R11|.reuse, 1.469367938527859385e-39, PT ;  /* 0x001000000b00780b */ /* 0x040fe20003f0e200 */
[----:B------:R-:W-:Y:S01]  /*0440*/  IMAD.MOV.U32 R2, RZ, RZ, R12 ;  /* 0x000000ffff027224 */ /* 0x000fe200078e000c */
[----:B------:R-:W-:Y:S01]  /*0450*/  LOP3.LUT R14, R11, 0x800fffff, RZ, 0xc0, !PT ;  /* 0x800fffff0b0e7812 */ /* 0x000fe200078ec0ff */
[----:B------:R-:W-:Y:S01]  /*0460*/  IMAD.MOV.U32 R16, RZ, RZ, 0x1 ;  /* 0x00000001ff107424 */ /* 0x000fe200078e00ff */
[----:B------:R-:W-:Y:S01]  /*0470*/  LOP3.LUT R26, R13, 0x7ff00000, RZ, 0xc0, !PT ;  /* 0x7ff000000d1a7812 */ /* 0x000fe200078ec0ff */
[----:B------:R-:W-:Y:S01]  /*0480*/  BSSY.RECONVERGENT B1, `(.L_x_13) ;  /* 0x0000050000017945 */ /* 0x000fe20003800200 */
[----:B------:R-:W-:Y:S01]  /*0490*/  LOP3.LUT R15, R14, 0x3ff00000, RZ, 0xfc, !PT ;  /* 0x3ff000000e0f7812 */ /* 0x000fe200078efcff */
[----:B------:R-:W-:Y:S01]  /*04a0*/  IMAD.MOV.U32 R14, RZ, RZ, R10 ;  /* 0x000000ffff0e7224 */ /* 0x000fe200078e000a */
[----:B------:R-:W-:-:S03]  /*04b0*/  LOP3.LUT R29, R11, 0x7ff00000, RZ, 0xc0, !PT ;  /* 0x7ff000000b1d7812 */ /* 0x000fc600078ec0ff */
[----:B------:R-:W-:Y:S01]  /*04c0*/  @!P2 LOP3.LUT R3, R11, 0x7ff00000, RZ, 0xc0, !PT ;  /* 0x7ff000000b03a812 */ /* 0x000fe200078ec0ff */
[----:B------:R-:W-:Y:S01]  /*04d0*/  @!P2 IMAD.MOV.U32 R18, RZ, RZ, RZ ;  /* 0x000000ffff12a224 */ /* 0x000fe200078e00ff */
[----:B------:R-:W-:Y:S01]  /*04e0*/  @!P0 DMUL R14, R10, 8.98846567431157953865e+307 ;  /* 0x7fe000000a0e8828 */ /* 0x000fe20000000000 */
[C---:B------:R-:W-:Y:S02]  /*04f0*/  ISETP.GE.U32.AND P1, PT, R26.reuse, R29, PT ;  /* 0x0000001d1a00720c */ /* 0x040fe40003f26070 */
[----:B------:R-:W-:Y:S02]  /*0500*/  @!P2 ISETP.GE.U32.AND P3, PT, R26, R3, PT ;  /* 0x000000031a00a20c */ /* 0x000fe40003f66070 */
[C---:B------:R-:W-:Y:S01]  /*0510*/  SEL R3, R27.reuse, 0x63400000, !P1 ;  /* 0x634000001b037807 */ /* 0x040fe20004800000 */
[----:B------:R-:W0:Y:S01]  /*0520*/  MUFU.RCP64H R17, R15 ;  /* 0x0000000f00117308 */ /* 0x000e220000001800 */
[----:B------:R-:W-:Y:S02]  /*0530*/  @!P2 SEL R19, R27, 0x63400000, !P3 ;  /* 0x634000001b13a807 */ /* 0x000fe40005800000 */
[----:B------:R-:W-:-:S02]  /*0540*/  LOP3.LUT R3, R3, 0x800fffff, R13, 0xf8, !PT ;  /* 0x800fffff03037812 */ /* 0x000fc400078ef80d */
[----:B------:R-:W-:Y:S02]  /*0550*/  @!P2 LOP3.LUT R19, R19, 0x80000000, R13, 0xf8, !PT ;  /* 0x800000001313a812 */ /* 0x000fe400078ef80d */
[----:B------:R-:W-:Y:S02]  /*0560*/  @!P0 LOP3.LUT R29, R15, 0x7ff00000, RZ, 0xc0, !PT ;  /* 0x7ff000000f1d8812 */ /* 0x000fe400078ec0ff */
[----:B------:R-:W-:-:S06]  /*0570*/  @!P2 LOP3.LUT R19, R19, 0x100000, RZ, 0xfc, !PT ;  /* 0x001000001313a812 */ /* 0x000fcc00078efcff */
[----:B------:R-:W-:Y:S02]  /*0580*/  @!P2 DFMA R2, R2, 2, -R18 ;  /* 0x400000000202a82b */ /* 0x000fe40000000812 */
[----:B0-----:R-:W-:-:S08]  /*0590*/  DFMA R18, R16, -R14, 1 ;  /* 0x3ff000001012742b */ /* 0x001fd0000000080e */
[----:B------:R-:W-:-:S08]  /*05a0*/  DFMA R18, R18, R18, R18 ;  /* 0x000000121212722b */ /* 0x000fd00000000012 */
[----:B------:R-:W-:-:S08]  /*05b0*/  DFMA R16, R16, R18, R16 ;  /* 0x000000121010722b */ /* 0x000fd00000000010 */
[----:B------:R-:W-:-:S08]  /*05c0*/  DFMA R18, R16, -R14, 1 ;  /* 0x3ff000001012742b */ /* 0x000fd0000000080e */
[----:B------:R-:W-:-:S08]  /*05d0*/  DFMA R16, R16, R18, R16 ;  /* 0x000000121010722b */ /* 0x000fd00000000010 */
[----:B------:R-:W-:-:S08]  /*05e0*/  DMUL R18, R16, R2 ;  /* 0x0000000210127228 */ /* 0x000fd00000000000 */
[----:B------:R-:W-:-:S08]  /*05f0*/  DFMA R20, R18, -R14, R2 ;  /* 0x8000000e1214722b */ /* 0x000fd00000000002 */
[----:B------:R-:W-:Y:S01]  /*0600*/  DFMA R20, R16, R20, R18 ;  /* 0x000000141014722b */ /* 0x000fe20000000012 */
[----:B------:R-:W-:Y:S01]  /*0610*/  IMAD.MOV.U32 R18, RZ, RZ, R26 ;  /* 0x000000ffff127224 */ /* 0x000fe200078e001a */
[----:B------:R-:W-:-:S05]  /*0620*/  @!P2 LOP3.LUT R18, R3, 0x7ff00000, RZ, 0xc0, !PT ;  /* 0x7ff000000312a812 */ /* 0x000fca00078ec0ff */
[----:B------:R-:W-:-:S05]  /*0630*/  VIADD R16, R18, 0xffffffff ;  /* 0xffffffff12107836 */ /* 0x000fca0000000000 */
[----:B------:R-:W-:Y:S01]  /*0640*/  ISETP.GT.U32.AND P0, PT, R16, 0x7feffffe, PT ;  /* 0x7feffffe1000780c */ /* 0x000fe20003f04070 */
[----:B------:R-:W-:-:S05]  /*0650*/  VIADD R16, R29, 0xffffffff ;  /* 0xffffffff1d107836 */ /* 0x000fca0000000000 */
[----:B------:R-:W-:-:S13]  /*0660*/  ISETP.GT.U32.OR P0, PT, R16, 0x7feffffe, P0 ;  /* 0x7feffffe1000780c */ /* 0x000fda0000704470 */
[----:B------:R-:W-:Y:S05]  /*0670*/  @P0 BRA `(.L_x_14) ;  /* 0x00000000006c0947 */ /* 0x000fea0003800000 */
[----:B------:R-:W-:-:S04]  /*0680*/  LOP3.LUT R13, R11, 0x7ff00000, RZ, 0xc0, !PT ;  /* 0x7ff000000b0d7812 */ /* 0x000fc800078ec0ff */
[CC--:B------:R-:W-:Y:S02]  /*0690*/  VIADDMNMX R12, R26.reuse, -R13.reuse, 0xb9600000, !PT ;  /* 0xb96000001a0c7446 */ /* 0x0c0fe4000780090d */
[----:B------:R-:W-:Y:S02]  /*06a0*/  ISETP.GE.U32.AND P0, PT, R26, R13, PT ;  /* 0x0000000d1a00720c */ /* 0x000fe40003f06070 */
[----:B------:R-:W-:Y:S02]  /*06b0*/  VIMNMX R12, PT, PT, R12, 0x46a00000, PT ;  /* 0x46a000000c0c7848 */ /* 0x000fe40003fe0100 */
[----:B------:R-:W-:-:S05]  /*06c0*/  SEL R27, R27, 0x63400000, !P0 ;  /* 0x634000001b1b7807 */ /* 0x000fca0004000000 */
[----:B------:R-:W-:Y:S02]  /*06d0*/  IMAD.IADD R18, R12, 0x1, -R27 ;  /* 0x000000010c127824 */ /* 0x000fe400078e0a1b */
[----:B------:R-:W-:Y:S02]  /*06e0*/  IMAD.MOV.U32 R12, RZ, RZ, RZ ;  /* 0x000000ffff0c7224 */ /* 0x000fe400078e00ff */
[----:B------:R-:W-:-:S06]  /*06f0*/  VIADD R13, R18, 0x7fe00000 ;  /* 0x7fe00000120d7836 */ /* 0x000fcc0000000000 */
[----:B------:R-:W-:-:S10]  /*0700*/  DMUL R16, R20, R12 ;  /* 0x0000000c14107228 */ /* 0x000fd40000000000 */
[----:B------:R-:W-:-:S13]  /*0710*/  FSETP.GTU.AND P0, PT, |R17|, 1.469367938527859385e-39, PT ;  /* 0x001000001100780b */ /* 0x000fda0003f0c200 */
[----:B------:R-:W-:Y:S05]  /*0720*/  @P0 BRA `(.L_x_15) ;  /* 0x0000000000940947 */ /* 0x000fea0003800000 */
[----:B------:R-:W-:Y:S01]  /*0730*/  DFMA R2, R20, -R14, R2 ;  /* 0x8000000e1402722b */ /* 0x000fe20000000002 */
[----:B------:R-:W-:-:S09]  /*0740*/  IMAD.MOV.U32 R12, RZ, RZ, RZ ;  /* 0x000000ffff0c7224 */ /* 0x000fd200078e00ff */
[C---:B------:R-:W-:Y:S02]  /*0750*/  FSETP.NEU.AND P0, PT, R3.reuse, RZ, PT ;  /* 0x000000ff0300720b */ /* 0x040fe40003f0d000 */
[----:B------:R-:W-:-:S04]  /*0760*/  LOP3.LUT R15, R3, 0x80000000, R11, 0x48, !PT ;  /* 0x80000000030f7812 */ /* 0x000fc800078e480b */
[----:B------:R-:W-:-:S07]  /*0770*/  LOP3.LUT R13, R15, R13, RZ, 0xfc, !PT ;  /* 0x0000000d0f0d7212 */ /* 0x000fce00078efcff */
[----:B------:R-:W-:Y:S05]  /*0780*/  @!P0 BRA `(.L_x_15) ;  /* 0x00000000007c8947 */ /* 0x000fea0003800000 */
[----:B------:R-:W-:Y:S01]  /*0790*/  IMAD.MOV R3, RZ, RZ, -R18 ;  /* 0x000000ffff037224 */ /* 0x000fe200078e0a12 */
[----:B------:R-:W-:Y:S01]  /*07a0*/  DMUL.RP R12, R20, R12 ;  /* 0x0000000c140c7228 */ /* 0x000fe20000008000 */
[----:B------:R-:W-:-:S06]  /*07b0*/  IMAD.MOV.U32 R2, RZ, RZ, RZ ;  /* 0x000000ffff027224 */ /* 0x000fcc00078e00ff */
[----:B------:R-:W-:-:S03]  /*07c0*/  DFMA R2, R16, -R2, R20 ;  /* 0x800000021002722b */ /* 0x000fc60000000014 */
[----:B------:R-:W-:-:S03]  /*07d0*/  LOP3.LUT R15, R13, R15, RZ, 0x3c, !PT ;  /* 0x0000000f0d0f7212 */ /* 0x000fc600078e3cff */
[----:B------:R-:W-:-:S04]  /*07e0*/  IADD3 R2, PT, PT, -R18, -0x43300000, RZ ;  /* 0xbcd0000012027810 */ /* 0x000fc80007ffe1ff */
[----:B------:R-:W-:-:S04]  /*07f0*/  FSETP.NEU.AND P0, PT, |R3|, R2, PT ;  /* 0x000000020300720b */ /* 0x000fc80003f0d200 */
[----:B------:R-:W-:Y:S02]  /*0800*/  FSEL R16, R12, R16, !P0 ;  /* 0x000000100c107208 */ /* 0x000fe40004000000 */
[----:B------:R-:W-:Y:S01]  /*0810*/  FSEL R17, R15, R17, !P0 ;  /* 0x000000110f117208 */ /* 0x000fe20004000000 */
[----:B------:R-:W-:Y:S06]  /*0820*/  BRA `(.L_x_15) ;  /* 0x0000000000547947 */ /* 0x000fec0003800000 */
.L_x_14:
[----:B------:R-:W-:-:S14]  /*0830*/  DSETP.NAN.AND P0, PT, R12, R12, PT ;  /* 0x0000000c0c00722a */ /* 0x000fdc0003f08000 */
[----:B------:R-:W-:Y:S05]  /*0840*/  @P0 BRA `(.L_x_16) ;  /* 0x0000000000440947 */ /* 0x000fea0003800000 */
[----:B------:R-:W-:-:S14]  /*0850*/  DSETP.NAN.AND P0, PT, R10, R10, PT ;  /* 0x0000000a0a00722a */ /* 0x000fdc0003f08000 */
[----:B------:R-:W-:Y:S05]  /*0860*/  @P0 BRA `(.L_x_17) ;  /* 0x0000000000300947 */ /* 0x000fea0003800000 */
[----:B------:R-:W-:Y:S01]  /*0870*/  ISETP.NE.AND P0, PT, R18, R29, PT ;  /* 0x0000001d1200720c */ /* 0x000fe20003f05270 */
[----:B------:R-:W-:Y:S02]  /*0880*/  IMAD.MOV.U32 R16, RZ, RZ, 0x0 ;  /* 0x00000000ff107424 */ /* 0x000fe400078e00ff */
[----:B------:R-:W-:-:S10]  /*0890*/  IMAD.MOV.U32 R17, RZ, RZ, -0x80000 ;  /* 0xfff80000ff117424 */ /* 0x000fd400078e00ff */
[----:B------:R-:W-:Y:S05]  /*08a0*/  @!P0 BRA `(.L_x_15) ;  /* 0x0000000000348947 */ /* 0x000fea0003800000 */
[----:B------:R-:W-:Y:S02]  /*08b0*/  ISETP.NE.AND P0, PT, R18, 0x7ff00000, PT ;  /* 0x7ff000001200780c */ /* 0x000fe40003f05270 */
[----:B------:R-:W-:Y:S02]  /*08c0*/  LOP3.LUT R17, R13, 0x80000000, R11, 0x48, !PT ;  /* 0x800000000d117812 */ /* 0x000fe400078e480b */
[----:B------:R-:W-:-:S13]  /*08d0*/  ISETP.EQ.OR P0, PT, R29, RZ, !P0 ;  /* 0x000000ff1d00720c */ /* 0x000fda0004702670 */
[----:B------:R-:W-:Y:S01]  /*08e0*/  @P0 LOP3.LUT R2, R17, 0x7ff00000, RZ, 0xfc, !PT ;  /* 0x7ff0000011020812 */ /* 0x000fe200078efcff */
[----:B------:R-:W-:Y:S02]  /*08f0*/  @!P0 IMAD.MOV.U32 R16, RZ, RZ, RZ ;  /* 0x000000ffff108224 */ /* 0x000fe400078e00ff */
[----:B------:R-:W-:Y:S02]  /*0900*/  @P0 IMAD.MOV.U32 R16, RZ, RZ, RZ ;  /* 0x000000ffff100224 */ /* 0x000fe400078e00ff */
[----:B------:R-:W-:Y:S01]  /*0910*/  @P0 IMAD.MOV.U32 R17, RZ, RZ, R2 ;  /* 0x000000ffff110224 */ /* 0x000fe200078e0002 */
[----:B------:R-:W-:Y:S06]  /*0920*/  BRA `(.L_x_15) ;  /* 0x0000000000147947 */ /* 0x000fec0003800000 */
.L_x_17:
[----:B------:R-:W-:Y:S01]  /*0930*/  LOP3.LUT R17, R11, 0x80000, RZ, 0xfc, !PT ;  /* 0x000800000b117812 */ /* 0x000fe200078efcff */
[----:B------:R-:W-:Y:S01]  /*0940*/  IMAD.MOV.U32 R16, RZ, RZ, R10 ;  /* 0x000000ffff107224 */ /* 0x000fe200078e000a */
[----:B------:R-:W-:Y:S06]  /*0950*/  BRA `(.L_x_15) ;  /* 0x0000000000087947 */ /* 0x000fec0003800000 */
.L_x_16:
[----:B------:R-:W-:Y:S01]  /*0960*/  LOP3.LUT R17, R13, 0x80000, RZ, 0xfc, !PT ;  /* 0x000800000d117812 */ /* 0x000fe200078efcff */
[----:B------:R-:W-:-:S07]  /*0970*/  IMAD.MOV.U32 R16, RZ, RZ, R12 ;  /* 0x000000ffff107224 */ /* 0x000fce00078e000c */
.L_x_15:
[----:B------:R-:W-:Y:S05]  /*0980*/  BSYNC.RECONVERGENT B1 ;  /* 0x0000000000017941 */ /* 0x000fea0003800200 */
.L_x_13:
[----:B------:R-:W-:Y:S02]  /*0990*/  IMAD.MOV.U32 R2, RZ, RZ, R24 ;  /* 0x000000ffff027224 */ /* 0x000fe400078e0018 */
[----:B------:R-:W-:-:S04]  /*09a0*/  IMAD.MOV.U32 R3, RZ, RZ, 0x0 ;  /* 0x00000000ff037424 */ /* 0x000fc800078e00ff */
[----:B------:R-:W-:Y:S05]  /*09b0*/  RET.REL.NODEC R2 `(_Z19kernel_count_ratiosPdjjjPjjS_) ;  /* 0xfffffff402907950 */ /* 0x000fea0003c3ffff */
.L_x_18:
        /* <DEDUP_REMOVED lines=12> */
.L_x_25:


//--------------------- .text._Z11kernel_mainPdjjjPjPij --------------------------
	.section	.text._Z11kernel_mainPdjjjPjPij,"ax",@progbits
	.align	128
        .global         _Z11kernel_mainPdjjjPjPij
        .type           _Z11kernel_mainPdjjjPjPij,@function
        .size           _Z11kernel_mainPdjjjPjPij,(.L_x_29 - _Z11kernel_mainPdjjjPjPij)
        .other          _Z11kernel_mainPdjjjPjPij,@"STO_CUDA_ENTRY STV_DEFAULT"
_Z11kernel_mainPdjjjPjPij:
.text._Z11kernel_mainPdjjjPjPij:
[----:B------:R-:W-:Y:S08]  /*0000*/  LDC R1, c[0x0][0x37c] ;  /* 0x0000df00ff017b82 */ /* 0x000ff00000000800 */
[----:B------:R-:W0:Y:S01]  /*0010*/  LDC.64 R2, c[0x0][0x3a0] ;  /* 0x0000e800ff027b82 */ /* 0x000e220000000a00 */
[----:B------:R-:W0:Y:S01]  /*0020*/  LDCU.64 UR10, c[0x0][0x358] ;  /* 0x00006b00ff0a77ac */ /* 0x000e220008000a00 */
[----:B------:R-:W-:-:S02]  /*0030*/  MOV R5, 0xffffffff ;  /* 0xffffffff00057802 */ /* 0x000fc40000000f00 */
[----:B------:R-:W-:Y:S01]  /*0040*/  MOV R0, 0xffffffff ;  /* 0xffffffff00007802 */ /* 0x000fe20000000f00 */
[----:B------:R-:W1:Y:S01]  /*0050*/  LDCU UR7, c[0x0][0x3a8] ;  /* 0x00007500ff0777ac */ /* 0x000e620008000800 */
[----:B------:R-:W1:Y:S01]  /*0060*/  LDCU UR5, c[0x0][0x38c] ;  /* 0x00007180ff0577ac */ /* 0x000e620008000800 */
[----:B0-----:R0:W-:Y:S01]  /*0070*/  STG.E desc[UR10][R2.64], R5 ;  /* 0x0000000502007986 */ /* 0x0011e2000c10190a */
[----:B-1----:R-:W-:-:S09]  /*0080*/  UISETP.GE.U32.AND UP0, UPT, UR7, UR5, UPT ;  /* 0x000000050700728c */ /* 0x002fd2000bf06070 */
[----:B------:R-:W-:Y:S05]  /*0090*/  BRA.U UP0, `(.L_x_19) ;  /* 0x0000000900f87547 */ /* 0x000fea000b800000 */
[----:B------:R-:W1:Y:S01]  /*00a0*/  LDC R11, c[0x0][0x3a8] ;  /* 0x0000ea00ff0b7b82 */ /* 0x000e620000000800 */
[----:B------:R-:W-:Y:S01]  /*00b0*/  UIADD3 UR4, UPT, UPT, -UR7, UR5, URZ ;  /* 0x0000000507047290 */ /* 0x000fe2000fffe1ff */
[----:B0-----:R-:W-:Y:S01]  /*00c0*/  HFMA2 R2, -RZ, RZ, -0.00328826904296875, -0.11376953125 ;  /* 0x9abcaf48ff027431 */ /* 0x001fe200000001ff */
[----:B------:R-:W-:Y:S01]  /*00d0*/  UIADD3 UR5, UPT, UPT, UR7, -UR5, URZ ;  /* 0x8000000507057290 */ /* 0x000fe2000fffe0ff */
[----:B------:R-:W-:Y:S01]  /*00e0*/  MOV R0, 0xffffffff ;  /* 0xffffffff00007802 */ /* 0x000fe20000000f00 */
[----:B------:R-:W-:Y:S01]  /*00f0*/  ULOP3.LUT UR8, UR4, 0x7, URZ, 0xc0, !UPT ;  /* 0x0000000704087892 */ /* 0x000fe2000f8ec0ff */
[----:B------:R-:W-:Y:S01]  /*0100*/  MOV R3, 0x3e7ad7f2 ;  /* 0x3e7ad7f200037802 */ /* 0x000fe20000000f00 */
[----:B------:R-:W-:-:S09]  /*0110*/  UISETP.GT.U32.AND UP0, UPT, UR5, -0x8, UPT ;  /* 0xfffffff80500788c */ /* 0x000fd2000bf04070 */
[----:B------:R-:W-:Y:S05]  /*0120*/  BRA.U UP0, `(.L_x_20) ;  /* 0x0000000500687547 */ /* 0x000fea000b800000 */
[----:B------:R-:W0:Y:S01]  /*0130*/  LDC R10, c[0x0][0x388] ;  /* 0x0000e200ff0a7b82 */ /* 0x000e220000000800 */
[----:B------:R-:W-:Y:S01]  /*0140*/  UIADD3 UR5, UPT, UPT, UR7, 0x3, URZ ;  /* 0x0000000307057890 */ /* 0x000fe2000fffe0ff */
[----:B------:R-:W-:Y:S01]  /*0150*/  MOV R0, 0xffffffff ;  /* 0xffffffff00007802 */ /* 0x000fe20000000f00 */
[----:B------:R-:W-:Y:S01]  /*0160*/  ULOP3.LUT UR6, UR4, 0xfffffff8, URZ, 0xc0, !UPT ;  /* 0xfffffff804067892 */ /* 0x000fe2000f8ec0ff */
[----:B------:R-:W-:Y:S01]  /*0170*/  MOV R2, 0x9abcaf48 ;  /* 0x9abcaf4800027802 */ /* 0x000fe20000000f00 */
[----:B------:R-:W2:Y:S01]  /*0180*/  LDCU UR9, c[0x0][0x390] ;  /* 0x00007200ff0977ac */ /* 0x000ea20008000800 */
[----:B------:R-:W-:Y:S02]  /*0190*/  MOV R3, 0x3e7ad7f2 ;  /* 0x3e7ad7f200037802 */ /* 0x000fe40000000f00 */
[----:B------:R-:W3:Y:S01]  /*01a0*/  LDC.64 R4, c[0x0][0x398] ;  /* 0x0000e600ff047b82 */ /* 0x000ee20000000a00 */
[----:B-1----:R-:W-:Y:S01]  /*01b0*/  MOV R11, UR5 ;  /* 0x00000005000b7c02 */ /* 0x002fe20008000f00 */
[----:B------:R-:W-:-:S06]  /*01c0*/  UIADD3 UR6, UPT, UPT, -UR6, URZ, URZ ;  /* 0x000000ff06067290 */ /* 0x000fcc000fffe1ff */
[----:B------:R-:W1:Y:S06]  /*01d0*/  LDC.64 R6, c[0x0][0x380] ;  /* 0x0000e000ff067b82 */ /* 0x000e6c0000000a00 */
.L_x_21:
[----:B------:R-:W-:-:S05]  /*01e0*/  IADD3 R21, PT, PT, R11, -0x3, RZ ;  /* 0xfffffffd0b157810 */ /* 0x000fca0007ffe0ff */
[----:B---3--:R-:W-:-:S05]  /*01f0*/  IMAD.WIDE.U32 R8, R21, 0x4, R4 ;  /* 0x0000000415087825 */ /* 0x008fca00078e0004 */
[----:B------:R-:W0:Y:S02]  /*0200*/  LDG.E R13, desc[UR10][R8.64] ;  /* 0x0000000a080d7981 */ /* 0x000e24000c1e1900 */
[----:B0-2---:R-:W-:-:S04]  /*0210*/  IMAD R13, R13, UR9, R10 ;  /* 0x000000090d0d7c24 */ /* 0x005fc8000f8e020a */
[----:B-1--4-:R-:W-:-:S06]  /*0220*/  IMAD.WIDE.U32 R14, R13, 0x8, R6 ;  /* 0x000000080d0e7825 */ /* 0x012fcc00078e0006 */
[----:B------:R-:W2:Y:S02]  /*0230*/  LDG.E.64 R14, desc[UR10][R14.64] ;  /* 0x0000000a0e0e7981 */ /* 0x000ea4000c1e1b00 */
[----:B--2---:R-:W-:-:S14]  /*0240*/  DSETP.GT.AND P0, PT, |R14|, R2, PT ;  /* 0x000000020e00722a */ /* 0x004fdc0003f04200 */
[----:B------:R-:W0:Y:S02]  /*0250*/  @P0 LDC.64 R16, c[0x0][0x3a0] ;  /* 0x0000e800ff100b82 */ /* 0x000e240000000a00 */
[----:B0-----:R0:W-:Y:S04]  /*0260*/  @P0 STG.E desc[UR10][R16.64], R21 ;  /* 0x0000001510000986 */ /* 0x0011e8000c10190a */
[----:B------:R-:W2:Y:S02]  /*0270*/  LDG.E R13, desc[UR10][R8.64+0x4] ;  /* 0x0000040a080d7981 */ /* 0x000ea4000c1e1900 */
[----:B--2---:R-:W-:-:S04]  /*0280*/  IMAD R13, R13, UR9, R10 ;  /* 0x000000090d0d7c24 */ /* 0x004fc8000f8e020a */
[----:B------:R-:W-:-:S06]  /*0290*/  IMAD.WIDE.U32 R12, R13, 0x8, R6 ;  /* 0x000000080d0c7825 */ /* 0x000fcc00078e0006 */
[----:B------:R-:W2:Y:S01]  /*02a0*/  LDG.E.64 R12, desc[UR10][R12.64] ;  /* 0x0000000a0c0c7981 */ /* 0x000ea2000c1e1b00 */
[----:B------:R-:W-:Y:S01]  /*02b0*/  @P0 DADD R2, -RZ, |R14| ;  /* 0x00000000ff020229 */ /* 0x000fe2000000050e */
[----:B------:R-:W-:-:S07]  /*02c0*/  @P0 MOV R0, R21 ;  /* 0x0000001500000202 */ /* 0x000fce0000000f00 */
[----:B--2---:R-:W-:-:S14]  /*02d0*/  DSETP.GT.AND P1, PT, |R12|, R2, PT ;  /* 0x000000020c00722a */ /* 0x004fdc0003f24200 */
[----:B------:R-:W1:Y:S01]  /*02e0*/  @P1 LDC.64 R18, c[0x0][0x3a0] ;  /* 0x0000e800ff121b82 */ /* 0x000e620000000a00 */
[----:B------:R-:W-:-:S05]  /*02f0*/  @P1 IADD3 R0, PT, PT, R11, -0x2, RZ ;  /* 0xfffffffe0b001810 */ /* 0x000fca0007ffe0ff */
[----:B-1----:R1:W-:Y:S04]  /*0300*/  @P1 STG.E desc[UR10][R18.64], R0 ;  /* 0x0000000012001986 */ /* 0x0023e8000c10190a */
[----:B------:R-:W2:Y:S02]  /*0310*/  LDG.E R15, desc[UR10][R8.64+0x8] ;  /* 0x0000080a080f7981 */ /* 0x000ea4000c1e1900 */
[----:B--2---:R-:W-:-:S04]  /*0320*/  IMAD R15, R15, UR9, R10 ;  /* 0x000000090f0f7c24 */ /* 0x004fc8000f8e020a */
[----:B------:R-:W-:-:S06]  /*0330*/  IMAD.WIDE.U32 R14, R15, 0x8, R6 ;  /* 0x000000080f0e7825 */ /* 0x000fcc00078e0006 */
[----:B------:R-:W2:Y:S01]  /*0340*/  LDG.E.64 R14, desc[UR10][R14.64] ;  /* 0x0000000a0e0e7981 */ /* 0x000ea2000c1e1b00 */
[----:B------:R-:W-:-:S08]  /*0350*/  @P1 DADD R2, -RZ, |R12| ;  /* 0x00000000ff021229 */ /* 0x000fd0000000050c */
[----:B--2---:R-:W-:-:S14]  /*0360*/  DSETP.GT.AND P0, PT, |R14|, R2, PT ;  /* 0x000000020e00722a */ /* 0x004fdc0003f04200 */
[----:B0-----:R-:W0:Y:S01]  /*0370*/  @P0 LDC.64 R16, c[0x0][0x3a0] ;  /* 0x0000e800ff100b82 */ /* 0x001e220000000a00 */
[----:B-1----:R-:W-:-:S05]  /*0380*/  @P0 IADD3 R0, PT, PT, R11, -0x1, RZ ;  /* 0xffffffff0b000810 */ /* 0x002fca0007ffe0ff */
[----:B0-----:R0:W-:Y:S04]  /*0390*/  @P0 STG.E desc[UR10][R16.64], R0 ;  /* 0x0000000010000986 */ /* 0x0011e8000c10190a */
[----:B------:R-:W2:Y:S02]  /*03a0*/  LDG.E R13, desc[UR10][R8.64+0xc] ;  /* 0x00000c0a080d7981 */ /* 0x000ea4000c1e1900 */
[----:B--2---:R-:W-:-:S04]  /*03b0*/  IMAD R13, R13, UR9, R10 ;  /* 0x000000090d0d7c24 */ /* 0x004fc8000f8e020a */
[----:B------:R-:W-:-:S06]  /*03c0*/  IMAD.WIDE.U32 R12, R13, 0x8, R6 ;  /* 0x000000080d0c7825 */ /* 0x000fcc00078e0006 */
[----:B------:R-:W2:Y:S01]  /*03d0*/  LDG.E.64 R12, desc[UR10][R12.64] ;  /* 0x0000000a0c0c7981 */ /* 0x000ea2000c1e1b00 */
[----:B------:R-:W-:-:S08]  /*03e0*/  @P0 DADD R2, -RZ, |R14| ;  /* 0x00000000ff020229 */ /* 0x000fd0000000050e */
[----:B--2---:R-:W-:-:S14]  /*03f0*/  DSETP.GT.AND P0, PT, |R12|, R2, PT ;  /* 0x000000020c00722a */ /* 0x004fdc0003f04200 */
[----:B------:R-:W1:Y:S02]  /*0400*/  @P0 LDC.64 R18, c[0x0][0x3a0] ;  /* 0x0000e800ff120b82 */ /* 0x000e640000000a00 */
[----:B-1----:R1:W-:Y:S04]  /*0410*/  @P0 STG.E desc[UR10][R18.64], R11 ;  /* 0x0000000b12000986 */ /* 0x0023e8000c10190a */
[----:B------:R-:W2:Y:S02]  /*0420*/  LDG.E R15, desc[UR10][R8.64+0x10] ;  /* 0x0000100a080f7981 */ /* 0x000ea4000c1e1900 */
[----:B--2---:R-:W-:-:S04]  /*0430*/  IMAD R15, R15, UR9, R10 ;  /* 0x000000090f0f7c24 */ /* 0x004fc8000f8e020a */
[----:B------:R-:W-:-:S06]  /*0440*/  IMAD.WIDE.U32 R14, R15, 0x8, R6 ;  /* 0x000000080f0e7825 */ /* 0x000fcc00078e0006 */
[----:B------:R-:W2:Y:S01]  /*0450*/  LDG.E.64 R14, desc[UR10][R14.64] ;  /* 0x0000000a0e0e7981 */ /* 0x000ea2000c1e1b00 */
[----:B------:R-:W-:Y:S01]  /*0460*/  @P0 DADD R2, -RZ, |R12| ;  /* 0x00000000ff020229 */ /* 0x000fe2000000050c */
[----:B0-----:R-:W-:-:S07]  /*0470*/  @P0 MOV R0, R11 ;  /* 0x0000000b00000202 */ /* 0x001fce0000000f00 */
[----:B--2---:R-:W-:-:S14]  /*0480*/  DSETP.GT.AND P1, PT, |R14|, R2, PT ;  /* 0x000000020e00722a */ /* 0x004fdc0003f24200 */
[----:B------:R-:W0:Y:S01]  /*0490*/  @P1 LDC.64 R16, c[0x0][0x3a0] ;  /* 0x0000e800ff101b82 */ /* 0x000e220000000a00 */
[----:B------:R-:W-:-:S05]  /*04a0*/  @P1 IADD3 R0, PT, PT, R11, 0x1, RZ ;  /* 0x000000010b001810 */ /* 0x000fca0007ffe0ff */
[----:B0-----:R0:W-:Y:S04]  /*04b0*/  @P1 STG.E desc[UR10][R16.64], R0 ;  /* 0x0000000010001986 */ /* 0x0011e8000c10190a */
[----:B------:R-:W2:Y:S02]  /*04c0*/  LDG.E R13, desc[UR10][R8.64+0x14] ;  /* 0x0000140a080d7981 */ /* 0x000ea4000c1e1900 */
[----:B--2---:R-:W-:-:S04]  /*04d0*/  IMAD R13, R13, UR9, R10 ;  /* 0x000000090d0d7c24 */ /* 0x004fc8000f8e020a */
[----:B------:R-:W-:-:S06]  /*04e0*/  IMAD.WIDE.U32 R12, R13, 0x8, R6 ;  /* 0x000000080d0c7825 */ /* 0x000fcc00078e0006 */
[----:B------:R-:W2:Y:S01]  /*04f0*/  LDG.E.64 R12, desc[UR10][R12.64] ;  /* 0x0000000a0c0c7981 */ /* 0x000ea2000c1e1b00 */
[----:B------:R-:W-:-:S08]  /*0500*/  @P1 DADD R2, -RZ, |R14| ;  /* 0x00000000ff021229 */ /* 0x000fd0000000050e */
[----:B--2---:R-:W-:-:S14]  /*0510*/  DSETP.GT.AND P0, PT, |R12|, R2, PT ;  /* 0x000000020c00722a */ /* 0x004fdc0003f04200 */
[----:B-1----:R-:W1:Y:S01]  /*0520*/  @P0 LDC.64 R18, c[0x0][0x3a0] ;  /* 0x0000e800ff120b82 */ /* 0x002e620000000a00 */
[----:B0-----:R-:W-:-:S05]  /*0530*/  @P0 IADD3 R0, PT, PT, R11, 0x2, RZ ;  /* 0x000000020b000810 */ /* 0x001fca0007ffe0ff */
[----:B-1----:R0:W-:Y:S04]  /*0540*/  @P0 STG.E desc[UR10][R18.64], R0 ;  /* 0x0000000012000986 */ /* 0x0021e8000c10190a */
[----:B------:R-:W2:Y:S02]  /*0550*/  LDG.E R15, desc[UR10][R8.64+0x18] ;  /* 0x0000180a080f7981 */ /* 0x000ea4000c1e1900 */
[----:B--2---:R-:W-:-:S04]  /*0560*/  IMAD R15, R15, UR9, R10 ;  /* 0x000000090f0f7c24 */ /* 0x004fc8000f8e020a */
[----:B------:R-:W-:-:S06]  /*0570*/  IMAD.WIDE.U32 R14, R15, 0x8, R6 ;  /* 0x000000080f0e7825 */ /* 0x000fcc00078e0006 */
[----:B------:R-:W2:Y:S01]  /*0580*/  LDG.E.64 R14, desc[UR10][R14.64] ;  /* 0x0000000a0e0e7981 */ /* 0x000ea2000c1e1b00 */
[----:B------:R-:W-:-:S08]  /*0590*/  @P0 DADD R2, -RZ, |R12| ;  /* 0x00000000ff020229 */ /* 0x000fd0000000050c */
[----:B--2---:R-:W-:-:S14]  /*05a0*/  DSETP.GT.AND P0, PT, |R14|, R2, PT ;  /* 0x000000020e00722a */ /* 0x004fdc0003f04200 */
[----:B------:R-:W1:Y:S01]  /*05b0*/  @P0 LDC.64 R16, c[0x0][0x3a0] ;  /* 0x0000e800ff100b82 */ /* 0x000e620000000a00 */
[----:B0-----:R-:W-:-:S05]  /*05c0*/  @P0 IADD3 R0, PT, PT, R11, 0x3, RZ ;  /* 0x000000030b000810 */ /* 0x001fca0007ffe0ff */
[----:B-1----:R0:W-:Y:S04]  /*05d0*/  @P0 STG.E desc[UR10][R16.64], R0 ;  /* 0x0000000010000986 */ /* 0x0021e8000c10190a */
[----:B------:R-:W2:Y:S02]  /*05e0*/  LDG.E R13, desc[UR10][R8.64+0x1c] ;  /* 0x00001c0a080d7981 */ /* 0x000ea4000c1e1900 */
[----:B--2---:R-:W-:-:S04]  /*05f0*/  IMAD R13, R13, UR9, R10 ;  /* 0x000000090d0d7c24 */ /* 0x004fc8000f8e020a */
[----:B------:R-:W-:-:S06]  /*0600*/  IMAD.WIDE.U32 R12, R13, 0x8, R6 ;  /* 0x000000080d0c7825 */ /* 0x000fcc00078e0006 */
[----:B------:R-:W2:Y:S01]  /*0610*/  LDG.E.64 R12, desc[UR10][R12.64] ;  /* 0x0000000a0c0c7981 */ /* 0x000ea2000c1e1b00 */
[----:B------:R-:W-:Y:S01]  /*0620*/  @P0 DADD R2, -RZ, |R14| ;  /* 0x00000000ff020229 */ /* 0x000fe2000000050e */
[----:B------:R-:W-:-:S04]  /*0630*/  UIADD3 UR6, UPT, UPT, UR6, 0x8, URZ ;  /* 0x0000000806067890 */ /* 0x000fc8000fffe0ff */
[----:B------:R-:W-:-:S03]  /*0640*/  UISETP.NE.AND UP0, UPT, UR6, URZ, UPT ;  /* 0x000000ff0600728c */ /* 0x000fc6000bf05270 */
[----:B--2---:R-:W-:-:S14]  /*0650*/  DSETP.GT.AND P0, PT, |R12|, R2, PT ;  /* 0x000000020c00722a */ /* 0x004fdc0003f04200 */
[----:B------:R-:W1:Y:S01]  /*0660*/  @P0 LDC.64 R14, c[0x0][0x3a0] ;  /* 0x0000e800ff0e0b82 */ /* 0x000e620000000a00 */
[C---:B0-----:R-:W-:Y:S01]  /*0670*/  @P0 IADD3 R0, PT, PT, R11.reuse, 0x4, RZ ;  /* 0x000000040b000810 */ /* 0x041fe20007ffe0ff */
[----:B------:R-:W-:Y:S01]  /*0680*/  @P0 DADD R2, -RZ, |R12| ;  /* 0x00000000ff020229 */ /* 0x000fe2000000050c */
[----:B------:R-:W-:-:S03]  /*0690*/  IADD3 R11, PT, PT, R11, 0x8, RZ ;  /* 0x000000080b0b7810 */ /* 0x000fc60007ffe0ff */
[----:B-1----:R4:W-:Y:S01]  /*06a0*/  @P0 STG.E desc[UR10][R14.64], R0 ;  /* 0x000000000e000986 */ /* 0x0029e2000c10190a */
[----:B------:R-:W-:Y:S06]  /*06b0*/  BRA.U UP0, `(.L_x_21) ;  /* 0xfffffff900c87547 */ /* 0x000fec000b83ffff */
[----:B------:R-:W-:-:S07]  /*06c0*/  IADD3 R11, PT, PT, R11, -0x3, RZ ;  /* 0xfffffffd0b0b7810 */ /* 0x000fce0007ffe0ff */
.L_x_20:
[----:B------:R-:W-:-:S09]  /*06d0*/  UISETP.NE.AND UP0, UPT, UR8, URZ, UPT ;  /* 0x000000ff0800728c */ /* 0x000fd2000bf05270 */
[----:B------:R-:W-:Y:S05]  /*06e0*/  BRA.U !UP0, `(.L_x_19) ;  /* 0x0000000508647547 */ /* 0x000fea000b800000 */
[----:B------:R-:W-:Y:S02]  /*06f0*/  UISETP.GE.U32.AND UP0, UPT, UR8, 0x4, UPT ;  /* 0x000000040800788c */ /* 0x000fe4000bf06070 */
[----:B------:R-:W-:-:S04]  /*0700*/  ULOP3.LUT UR5, UR4, 0x3, URZ, 0xc0, !UPT ;  /* 0x0000000304057892 */ /* 0x000fc8000f8ec0ff */
[----:B------:R-:W-:-:S03]  /*0710*/  UISETP.NE.AND UP1, UPT, UR5, URZ, UPT ;  /* 0x000000ff0500728c */ /* 0x000fc6000bf25270 */
[----:B------:R-:W-:Y:S08]  /*0720*/  BRA.U !UP0, `(.L_x_22) ;  /* 0x0000000108a87547 */ /* 0x000ff0000b800000 */
[----:B------:R-:W1:Y:S01]  /*0730*/  LDC.64 R6, c[0x0][0x398] ;  /* 0x0000e600ff067b82 */ /* 0x000e620000000a00 */
[----:B------:R-:W0:Y:S07]  /*0740*/  LDCU UR6, c[0x0][0x390] ;  /* 0x00007200ff0677ac */ /* 0x000e2e0008000800 */
[----:B------:R-:W0:Y:S08]  /*0750*/  LDC R8, c[0x0][0x388] ;  /* 0x0000e200ff087b82 */ /* 0x000e300000000800 */
[----:B------:R-:W2:Y:S01]  /*0760*/  LDC.64 R4, c[0x0][0x380] ;  /* 0x0000e000ff047b82 */ /* 0x000ea20000000a00 */
[----:B-1----:R-:W-:-:S05]  /*0770*/  IMAD.WIDE.U32 R6, R11, 0x4, R6 ;  /* 0x000000040b067825 */ /* 0x002fca00078e0006 */
[----:B------:R-:W0:Y:S02]  /*0780*/  LDG.E R9, desc[UR10][R6.64] ;  /* 0x0000000a06097981 */ /* 0x000e24000c1e1900 */
[----:B0-----:R-:W-:-:S04]  /*0790*/  IMAD R9, R9, UR6, R8 ;  /* 0x0000000609097c24 */ /* 0x001fc8000f8e0208 */
[----:B--2---:R-:W-:-:S06]  /*07a0*/  IMAD.WIDE.U32 R12, R9, 0x8, R4 ;  /* 0x00000008090c7825 */ /* 0x004fcc00078e0004 */
[----:B------:R-:W2:Y:S02]  /*07b0*/  LDG.E.64 R12, desc[UR10][R12.64] ;  /* 0x0000000a0c0c7981 */ /* 0x000ea4000c1e1b00 */
[----:B--2---:R-:W-:-:S14]  /*07c0*/  DSETP.GT.AND P0, PT, |R12|, R2, PT ;  /* 0x000000020c00722a */ /* 0x004fdc0003f04200 */
[----:B------:R-:W0:Y:S02]  /*07d0*/  @P0 LDC.64 R16, c[0x0][0x3a0] ;  /* 0x0000e800ff100b82 */ /* 0x000e240000000a00 */
[----:B0-----:R-:W-:Y:S04]  /*07e0*/  @P0 STG.E desc[UR10][R16.64], R11 ;  /* 0x0000000b10000986 */ /* 0x001fe8000c10190a */
[----:B------:R-:W2:Y:S02]  /*07f0*/  LDG.E R9, desc[UR10][R6.64+0x4] ;  /* 0x0000040a06097981 */ /* 0x000ea4000c1e1900 */
[----:B--2---:R-:W-:-:S04]  /*0800*/  IMAD R9, R9, UR6, R8 ;  /* 0x0000000609097c24 */ /* 0x004fc8000f8e0208 */
[----:B----4-:R-:W-:-:S06]  /*0810*/  IMAD.WIDE.U32 R14, R9, 0x8, R4 ;  /* 0x00000008090e7825 */ /* 0x010fcc00078e0004 */
[----:B------:R-:W2:Y:S01]  /*0820*/  LDG.E.64 R14, desc[UR10][R14.64] ;  /* 0x0000000a0e0e7981 */ /* 0x000ea2000c1e1b00 */
[----:B------:R-:W-:Y:S01]  /*0830*/  @P0 DADD R2, -RZ, |R12| ;  /* 0x00000000ff020229 */ /* 0x000fe2000000050c */
[----:B------:R-:W-:-:S07]  /*0840*/  @P0 MOV R0, R11 ;  /* 0x0000000b00000202 */ /* 0x000fce0000000f00 */
        /* <DEDUP_REMOVED lines=20> */
[C---:B0-----:R-:W-:Y:S01]  /*0990*/  @P0 IADD3 R0, PT, PT, R11.reuse, 0x3, RZ ;  /* 0x000000030b000810 */ /* 0x041fe20007ffe0ff */
[----:B------:R-:W-:Y:S01]  /*09a0*/  @P0 DADD R2, -RZ, |R4| ;  /* 0x00000000ff020229 */ /* 0x000fe20000000504 */
[----:B------:R-:W-:-:S03]  /*09b0*/  IADD3 R11, PT, PT, R11, 0x4, RZ ;  /* 0x000000040b0b7810 */ /* 0x000fc60007ffe0ff */
[----:B-1----:R0:W-:Y:S07]  /*09c0*/  @P0 STG.E desc[UR10][R8.64], R0 ;  /* 0x0000000008000986 */ /* 0x0021ee000c10190a */
.L_x_22:
[----:B------:R-:W-:Y:S05]  /*09d0*/  BRA.U !UP1, `(.L_x_19) ;  /* 0x0000000109a87547 */ /* 0x000fea000b800000 */
[----:B------:R-:W-:Y:S02]  /*09e0*/  UISETP.NE.AND UP0, UPT, UR5, 0x1, UPT ;  /* 0x000000010500788c */ /* 0x000fe4000bf05270 */
[----:B------:R-:W-:-:S04]  /*09f0*/  ULOP3.LUT UR4, UR4, 0x1, URZ, 0xc0, !UPT ;  /* 0x0000000104047892 */ /* 0x000fc8000f8ec0ff */
[----:B------:R-:W-:-:S03]  /*0a00*/  UISETP.NE.U32.AND UP1, UPT, UR4, 0x1, UPT ;  /* 0x000000010400788c */ /* 0x000fc6000bf25070 */
[----:B------:R-:W-:Y:S08]  /*0a10*/  BRA.U !UP0, `(.L_x_23) ;  /* 0x0000000108607547 */ /* 0x000ff0000b800000 */
[----:B------:R-:W0:Y:S01]  /*0a20*/  LDC.64 R4, c[0x0][0x398] ;  /* 0x0000e600ff047b82 */ /* 0x000e220000000a00 */
[----:B------:R-:W2:Y:S07]  /*0a30*/  LDCU UR4, c[0x0][0x390] ;  /* 0x00007200ff0477ac */ /* 0x000eae0008000800 */
[----:B----4-:R-:W2:Y:S08]  /*0a40*/  LDC R15, c[0x0][0x388] ;  /* 0x0000e200ff0f7b82 */ /* 0x010eb00000000800 */
[----:B------:R-:W3:Y:S01]  /*0a50*/  LDC.64 R6, c[0x0][0x380] ;  /* 0x0000e000ff067b82 */ /* 0x000ee20000000a00 */
[----:B01----:R-:W-:-:S05]  /*0a60*/  IMAD.WIDE.U32 R8, R11, 0x4, R4 ;  /* 0x000000040b087825 */ /* 0x003fca00078e0004 */
[----:B------:R-:W2:Y:S02]  /*0a70*/  LDG.E R4, desc[UR10][R8.64] ;  /* 0x0000000a08047981 */ /* 0x000ea4000c1e1900 */
[----:B--2---:R-:W-:-:S04]  /*0a80*/  IMAD R5, R4, UR4, R15 ;  /* 0x0000000404057c24 */ /* 0x004fc8000f8e020f */
[----:B---3--:R-:W-:-:S06]  /*0a90*/  IMAD.WIDE.U32 R4, R5, 0x8, R6 ;  /* 0x0000000805047825 */ /* 0x008fcc00078e0006 */
        /* <DEDUP_REMOVED lines=12> */
[C---:B------:R-:W-:Y:S01]  /*0b60*/  @P1 IADD3 R0, PT, PT, R11.reuse, 0x1, RZ ;  /* 0x000000010b001810 */ /* 0x040fe20007ffe0ff */
[----:B------:R-:W-:Y:S01]  /*0b70*/  @P1 DADD R2, -RZ, |R6| ;  /* 0x00000000ff021229 */ /* 0x000fe20000000506 */
[----:B0-----:R-:W-:-:S03]  /*0b80*/  IADD3 R11, PT, PT, R11, 0x2, RZ ;  /* 0x000000020b0b7810 */ /* 0x001fc60007ffe0ff */
[----:B-1----:R2:W-:Y:S07]  /*0b90*/  @P1 STG.E desc[UR10][R14.64], R0 ;  /* 0x000000000e001986 */ /* 0x0025ee000c10190a */
.L_x_23:
[----:B------:R-:W-:Y:S05]  /*0ba0*/  BRA.U UP1, `(.L_x_19) ;  /* 0x0000000101347547 */ /* 0x000fea000b800000 */
[----:B------:R-:W1:Y:S01]  /*0bb0*/  LDC.64 R4, c[0x0][0x398] ;  /* 0x0000e600ff047b82 */ /* 0x000e620000000a00 */
[----:B------:R-:W3:Y:S07]  /*0bc0*/  LDCU UR4, c[0x0][0x390] ;  /* 0x00007200ff0477ac */ /* 0x000eee0008000800 */
[----:B0-----:R-:W3:Y:S08]  /*0bd0*/  LDC R9, c[0x0][0x388] ;  /* 0x0000e200ff097b82 */ /* 0x001ef00000000800 */
[----:B------:R-:W0:Y:S01]  /*0be0*/  LDC.64 R6, c[0x0][0x380] ;  /* 0x0000e000ff067b82 */ /* 0x000e220000000a00 */
[----:B-1----:R-:W-:-:S06]  /*0bf0*/  IMAD.WIDE.U32 R4, R11, 0x4, R4 ;  /* 0x000000040b047825 */ /* 0x002fcc00078e0004 */
[----:B------:R-:W3:Y:S02]  /*0c00*/  LDG.E R4, desc[UR10][R4.64] ;  /* 0x0000000a04047981 */ /* 0x000ee4000c1e1900 */
[----:B---3--:R-:W-:-:S04]  /*0c10*/  IMAD R9, R4, UR4, R9 ;  /* 0x0000000404097c24 */ /* 0x008fc8000f8e0209 */
[----:B0-----:R-:W-:-:S06]  /*0c20*/  IMAD.WIDE.U32 R6, R9, 0x8, R6 ;  /* 0x0000000809067825 */ /* 0x001fcc00078e0006 */
[----:B------:R-:W3:Y:S02]  /*0c30*/  LDG.E.64 R6, desc[UR10][R6.64] ;  /* 0x0000000a06067981 */ /* 0x000ee4000c1e1b00 */
[----:B---3--:R-:W-:-:S14]  /*0c40*/  DSETP.GT.AND P0, PT, |R6|, R2, PT ;  /* 0x000000020600722a */ /* 0x008fdc0003f04200 */
[----:B------:R-:W0:Y:S01]  /*0c50*/  @P0 LDC.64 R2, c[0x0][0x3a0] ;  /* 0x0000e800ff020b82 */ /* 0x000e220000000a00 */
[----:B--2-4-:R-:W-:Y:S01]  /*0c60*/  @P0 MOV R0, R11 ;  /* 0x0000000b00000202 */ /* 0x014fe20000000f00 */
[----:B0-----:R3:W-:Y:S06]  /*0c70*/  @P0 STG.E desc[UR10][R2.64], R11 ;  /* 0x0000000b02000986 */ /* 0x0017ec000c10190a */
.L_x_19:
[----:B------:R-:W-:-:S13]  /*0c80*/  ISETP.NE.AND P0, PT, R0, -0x1, PT ;  /* 0xffffffff0000780c */ /* 0x000fda0003f05270 */
[----:B------:R-:W-:Y:S05]  /*0c90*/  @!P0 EXIT ;  /* 0x000000000000894d */ /* 0x000fea0003800000 */
[----:B0-----:R-:W0:Y:S08]  /*0ca0*/  LDC R5, c[0x0][0x3a8] ;  /* 0x0000ea00ff057b82 */ /* 0x001e300000000800 */
[----:B---3--:R-:W0:Y:S02]  /*0cb0*/  LDC.64 R2, c[0x0][0x398] ;  /* 0x0000e600ff027b82 */ /* 0x008e240000000a00 */
[----:B0-----:R-:W-:-:S04]  /*0cc0*/  IMAD.WIDE.U32 R4, R5, 0x4, R2 ;  /* 0x0000000405047825 */ /* 0x001fc800078e0002 */
[----:B------:R-:W-:Y:S01]  /*0cd0*/  IMAD.WIDE R2, R0, 0x4, R2 ;  /* 0x0000000400027825 */ /* 0x000fe200078e0202 */
[----:B------:R-:W3:Y:S04]  /*0ce0*/  LDG.E R9, desc[UR10][R4.64] ;  /* 0x0000000a04097981 */ /* 0x000ee8000c1e1900 */
[----:B------:R-:W5:Y:S04]  /*0cf0*/  LDG.E R7, desc[UR10][R2.64] ;  /* 0x0000000a02077981 */ /* 0x000f68000c1e1900 */
[----:B---3--:R-:W-:Y:S04]  /*0d00*/  STG.E desc[UR10][R2.64], R9 ;  /* 0x0000000902007986 */ /* 0x008fe8000c10190a */
[----:B-----5:R-:W-:Y:S01]  /*0d10*/  STG.E desc[UR10][R4.64], R7 ;  /* 0x0000000704007986 */ /* 0x020fe2000c10190a */
[----:B------:R-:W-:Y:S05]  /*0d20*/  EXIT ;  /* 0x000000000000794d */ /* 0x000fea0003800000 */
.L_x_24:
        /* <DEDUP_REMOVED lines=13> */
.L_x_29:


//--------------------- .nv.shared.reserved.0     --------------------------
	.section	.nv.shared.reserved.0,"aw",@nobits
	.weak		__nv_reservedSMEM_offset_0_alias
	.size		__nv_reservedSMEM_offset_0_alias, 0, 64
	.other		__nv_reservedSMEM_offset_0_alias,@"STO_CUDA_RESERVED_SHARED STV_DEFAULT"
__nv_reservedSMEM_offset_0_alias:
	.zero		0
	.zero		64


//--------------------- .nv.shared._Z19kernel_count_ratiosPdjjjPjjS_ --------------------------
	.section	.nv.shared._Z19kernel_count_ratiosPdjjjPjjS_,"aw",@nobits
	.sectionflags	@""
	.align	8
.nv.shared._Z19kernel_count_ratiosPdjjjPjjS_:
	.zero		1032


//--------------------- .nv.constant0._Z17kernel_rank_countPdjjPjS0_ --------------------------
	.section	.nv.constant0._Z17kernel_rank_countPdjjPjS0_,"a",@progbits
	.sectionflags	@""
	.align	4
.nv.constant0._Z17kernel_rank_countPdjjPjS0_:
	.zero		928


//--------------------- .nv.constant0._Z24kernel_rows_substractionPdjjjPjjS_ --------------------------
	.section	.nv.constant0._Z24kernel_rows_substractionPdjjjPjjS_,"a",@progbits
	.sectionflags	@""
	.align	4
.nv.constant0._Z24kernel_rows_substractionPdjjjPjjS_:
	.zero		944


//--------------------- .nv.constant0._Z19kernel_count_ratiosPdjjjPjjS_ --------------------------
	.section	.nv.constant0._Z19kernel_count_ratiosPdjjjPjjS_,"a",@progbits
	.sectionflags	@""
	.align	4
.nv.constant0._Z19kernel_count_ratiosPdjjjPjjS_:
	.zero		944


//--------------------- .nv.constant0._Z11kernel_mainPdjjjPjPij --------------------------
	.section	.nv.constant0._Z11kernel_mainPdjjjPjPij,"a",@progbits
	.sectionflags	@""
	.align	4
.nv.constant0._Z11kernel_mainPdjjjPjPij:
	.zero		940


//--------------------- SYMBOLS --------------------------

	.type		.nv.reservedSmem.offset0,@object
	.size		.nv.reservedSmem.offset0,0x4
	.type		.nv.reservedSmem.cap,@object
	.size		.nv.reservedSmem.cap,0x4
